// auto-generated by cutlass_sweep.gemm — config: {"arch": "sm_100", "cluster_m": 2, "cluster_n": 1, "dtype": "e5m2", "stages": 0, "tile_k": 128, "tile_m": 128, "tile_n": 256}
#include "cutlass/cutlass.h"
#include "cutlass/gemm/collective/collective_builder.hpp"
#include "cutlass/gemm/device/gemm_universal_adapter.h"
#include "cutlass/gemm/kernel/gemm_universal.hpp"
#include "cutlass/epilogue/collective/collective_builder.hpp"

using ElemA = cutlass::float_e5m2_t;
using ElemB = cutlass::float_e5m2_t;
using ElemCD = cutlass::float_e5m2_t;
using Acc  = float;
using TileShape    = cute::Shape<cute::_128, cute::_256, cute::_128>;
using ClusterShape = cute::Shape<cute::_2, cute::_1, cute::_1>;

using CollectiveEpilogue = typename cutlass::epilogue::collective::CollectiveBuilder<
    cutlass::arch::Sm100, cutlass::arch::OpClassTensorOp,
    TileShape, ClusterShape,
    cutlass::epilogue::collective::EpilogueTileAuto,
    Acc, Acc,
    ElemCD, cutlass::layout::RowMajor, 128 / cutlass::sizeof_bits<ElemCD>::value,
    ElemCD, cutlass::layout::RowMajor, 128 / cutlass::sizeof_bits<ElemCD>::value,
    cutlass::epilogue::collective::EpilogueScheduleAuto
  >::CollectiveOp;

using CollectiveMainloop = typename cutlass::gemm::collective::CollectiveBuilder<
    cutlass::arch::Sm100, cutlass::arch::OpClassTensorOp,
    ElemA, cutlass::layout::RowMajor, 128 / cutlass::sizeof_bits<ElemA>::value,
    ElemB, cutlass::layout::ColumnMajor, 128 / cutlass::sizeof_bits<ElemB>::value,
    Acc,
    TileShape, ClusterShape,
    cutlass::gemm::collective::StageCountAutoCarveout<static_cast<int>(sizeof(typename CollectiveEpilogue::SharedStorage))>,
    cutlass::gemm::collective::KernelScheduleAuto
  >::CollectiveOp;

using GemmKernel = cutlass::gemm::kernel::GemmUniversal<
    cute::Shape<int,int,int,int>,
    CollectiveMainloop,
    CollectiveEpilogue
>;
using Gemm = cutlass::gemm::device::GemmUniversalAdapter<GemmKernel>;

// Force the device kernel symbol into the cubin without needing a host main.
auto* _anchor = &cutlass::device_kernel<GemmKernel>;


// ===== COMPILED SASS (sm_100a) =====

	.target	sm_100a

	.elftype	@"ET_EXEC"


//--------------------- .note.nv.tkinfo           --------------------------
	.section	.note.nv.tkinfo,"",@"SHT_NOTE"
	.sectionflags	@"SHF_NOTE_NV_TKINFO"
	.tkinfo
        /*0018*/ 	.word	0x00000002
        /*0030*/ 	.string	""
        /*0030*/ 	.string	"ptxas"
        /*0030*/ 	.string	"Cuda compilation tools, release 13.0, V13.0.88"
        /*0030*/ 	.string	"Build cuda_13.0.r13.0/compiler.36424714_0"
        /*0030*/ 	.string	"-arch sm_100a -m 64 "



//--------------------- .note.nv.cuinfo           --------------------------
	.section	.note.nv.cuinfo,"",@"SHT_NOTE"
	.sectionflags	@"SHF_NOTE_NV_CUINFO"
        /*0018*/ 	.short	0x0002
        /*001a*/ 	.short	0x0064
        /*001c*/ 	.short	0x0082
	.zero		2


//--------------------- .nv.info                  --------------------------
	.section	.nv.info,"",@"SHT_CUDA_INFO"
	.align	4


	//----- nvinfo : EIATTR_REGCOUNT
	.align		4
        /*0000*/ 	.byte	0x04, 0x2f
        /*0002*/ 	.short	(.L_20 - .L_19)
	.align		4
.L_19:
        /*0004*/ 	.word	index@(_ZN7cutlass13device_kernelINS_4gemm6kernel13GemmUniversalIN4cute5tupleIJiiiiEEENS1_10collective13CollectiveMmaINS1_35MainloopSm100TmaUmmaWarpSpecializedILi8ELi2ELi4ENS5_IJNS4_1CILi2EEENSA_ILi1EEESC_EEEEENS5_IJNSA_ILi128EEENSA_ILi256EEESF_EEENS_12float_e5m2_tENS5_IJlSC_lEEESI_SJ_NS4_8TiledMMAINS4_8MMA_AtomIJNS4_10MMA_TraitsINS4_25SM100_MMA_F8F6F4_2x1SM_SSEJSI_SI_fSF_SG_NS4_17integral_constantINS4_4UMMA5MajorELSQ_0EEESR_NSO_INSP_7ScaleInELSS_0EEEST_EEEEEENS4_6LayoutINS5_IJSC_SC_SC_EEENS5_IJNSA_ILi0EEESY_SY_EEEEENS5_IJNS4_10UnderscoreES11_S11_EEEEENS4_18SM100_TMA_2SM_LOADENS4_14ComposedLayoutINS4_7SwizzleILi3ELi4ELi3EEENS4_18smem_ptr_flag_bitsILi8EEENSW_INS5_IJNSA_ILi8EEESF_EEENS5_IJSF_SC_EEEEEEEvNS4_8identityES14_S1E_vS1F_EENS_8epilogue10collective18CollectiveEpilogueINS1H_23Sm100TmaWarpSpecializedILi4ELi2ELi32ELb0ELb0EEEJNS5_IJNSA_ILi64EEESG_SF_EEENS5_IJNSW_IS1M_SC_EENSW_INS5_IJNSA_ILi32EEESB_EEENS5_IJSC_SF_EEEEEEEESI_SJ_SI_SJ_NS1H_6fusion15FusionCallbacksIS1L_NS1U_17LinearCombinationISI_fSI_fLNS_15FloatRoundStyleE2EEES1N_S1T_JEEENS4_5SM1004TMEM4LOAD26SM100_TMEM_LOAD_32dp32b32xENS4_13SM90_TMA_LOADENS15_INS16_ILi1ELi4ELi3EEES19_NSW_INS5_IJS1A_S1P_EEENS5_IJS1P_SC_EEEEEEENS4_39AutoVectorizingCopyWithAssumedAlignmentILi128EEENS4_14SM90_TMA_STOREES29_S2B_S2B_EEEvvEEEEvNT_6ParamsE)
        /*0008*/ 	.word	0x00000078


	//----- nvinfo : EIATTR_FRAME_SIZE
	.align		4
.L_20:
        /*000c*/ 	.byte	0x04, 0x11
        /*000e*/ 	.short	(.L_22 - .L_21)
	.align		4
.L_21:
        /*0010*/ 	.word	index@($__internal_2_$__cuda_sm10x_tcgen05_guardrail_trap_unallocated_columns_being_dealloced)
        /*0014*/ 	.word	0x00000000


	//----- nvinfo : EIATTR_FRAME_SIZE
	.align		4
.L_22:
        /*0018*/ 	.byte	0x04, 0x11
        /*001a*/ 	.short	(.L_24 - .L_23)
	.align		4
.L_23:
        /*001c*/ 	.word	index@($__internal_1_$__cuda_sm10x_tcgen05_guardrail_trap_phase_invalid_during_alloc)
        /*0020*/ 	.word	0x00000000


	//----- nvinfo : EIATTR_FRAME_SIZE
	.align		4
.L_24:
        /*0024*/ 	.byte	0x04, 0x11
        /*0026*/ 	.short	(.L_26 - .L_25)
	.align		4
.L_25:
        /*0028*/ 	.word	index@($__internal_0_$__cuda_sm10x_tcgen05_guardrail_trap_col_being_dealloced_not_returned_by_alloc)
        /*002c*/ 	.word	0x00000000


	//----- nvinfo : EIATTR_FRAME_SIZE
	.align		4
.L_26:
        /*0030*/ 	.byte	0x04, 0x11
        /*0032*/ 	.short	(.L_28 - .L_27)
	.align		4
.L_27:
        /*0034*/ 	.word	index@(_ZN7cutlass13device_kernelINS_4gemm6kernel13GemmUniversalIN4cute5tupleIJiiiiEEENS1_10collective13CollectiveMmaINS1_35MainloopSm100TmaUmmaWarpSpecializedILi8ELi2ELi4ENS5_IJNS4_1CILi2EEENSA_ILi1EEESC_EEEEENS5_IJNSA_ILi128EEENSA_ILi256EEESF_EEENS_12float_e5m2_tENS5_IJlSC_lEEESI_SJ_NS4_8TiledMMAINS4_8MMA_AtomIJNS4_10MMA_TraitsINS4_25SM100_MMA_F8F6F4_2x1SM_SSEJSI_SI_fSF_SG_NS4_17integral_constantINS4_4UMMA5MajorELSQ_0EEESR_NSO_INSP_7ScaleInELSS_0EEEST_EEEEEENS4_6LayoutINS5_IJSC_SC_SC_EEENS5_IJNSA_ILi0EEESY_SY_EEEEENS5_IJNS4_10UnderscoreES11_S11_EEEEENS4_18SM100_TMA_2SM_LOADENS4_14ComposedLayoutINS4_7SwizzleILi3ELi4ELi3EEENS4_18smem_ptr_flag_bitsILi8EEENSW_INS5_IJNSA_ILi8EEESF_EEENS5_IJSF_SC_EEEEEEEvNS4_8identityES14_S1E_vS1F_EENS_8epilogue10collective18CollectiveEpilogueINS1H_23Sm100TmaWarpSpecializedILi4ELi2ELi32ELb0ELb0EEEJNS5_IJNSA_ILi64EEESG_SF_EEENS5_IJNSW_IS1M_SC_EENSW_INS5_IJNSA_ILi32EEESB_EEENS5_IJSC_SF_EEEEEEEESI_SJ_SI_SJ_NS1H_6fusion15FusionCallbacksIS1L_NS1U_17LinearCombinationISI_fSI_fLNS_15FloatRoundStyleE2EEES1N_S1T_JEEENS4_5SM1004TMEM4LOAD26SM100_TMEM_LOAD_32dp32b32xENS4_13SM90_TMA_LOADENS15_INS16_ILi1ELi4ELi3EEES19_NSW_INS5_IJS1A_S1P_EEENS5_IJS1P_SC_EEEEEEENS4_39AutoVectorizingCopyWithAssumedAlignmentILi128EEENS4_14SM90_TMA_STOREES29_S2B_S2B_EEEvvEEEEvNT_6ParamsE)
        /*0038*/ 	.word	0x00000000


	//----- nvinfo : EIATTR_MIN_STACK_SIZE
	.align		4
.L_28:
        /*003c*/ 	.byte	0x04, 0x12
        /*003e*/ 	.short	(.L_30 - .L_29)
	.align		4
.L_29:
        /*0040*/ 	.word	index@(_ZN7cutlass13device_kernelINS_4gemm6kernel13GemmUniversalIN4cute5tupleIJiiiiEEENS1_10collective13CollectiveMmaINS1_35MainloopSm100TmaUmmaWarpSpecializedILi8ELi2ELi4ENS5_IJNS4_1CILi2EEENSA_ILi1EEESC_EEEEENS5_IJNSA_ILi128EEENSA_ILi256EEESF_EEENS_12float_e5m2_tENS5_IJlSC_lEEESI_SJ_NS4_8TiledMMAINS4_8MMA_AtomIJNS4_10MMA_TraitsINS4_25SM100_MMA_F8F6F4_2x1SM_SSEJSI_SI_fSF_SG_NS4_17integral_constantINS4_4UMMA5MajorELSQ_0EEESR_NSO_INSP_7ScaleInELSS_0EEEST_EEEEEENS4_6LayoutINS5_IJSC_SC_SC_EEENS5_IJNSA_ILi0EEESY_SY_EEEEENS5_IJNS4_10UnderscoreES11_S11_EEEEENS4_18SM100_TMA_2SM_LOADENS4_14ComposedLayoutINS4_7SwizzleILi3ELi4ELi3EEENS4_18smem_ptr_flag_bitsILi8EEENSW_INS5_IJNSA_ILi8EEESF_EEENS5_IJSF_SC_EEEEEEEvNS4_8identityES14_S1E_vS1F_EENS_8epilogue10collective18CollectiveEpilogueINS1H_23Sm100TmaWarpSpecializedILi4ELi2ELi32ELb0ELb0EEEJNS5_IJNSA_ILi64EEESG_SF_EEENS5_IJNSW_IS1M_SC_EENSW_INS5_IJNSA_ILi32EEESB_EEENS5_IJSC_SF_EEEEEEEESI_SJ_SI_SJ_NS1H_6fusion15FusionCallbacksIS1L_NS1U_17LinearCombinationISI_fSI_fLNS_15FloatRoundStyleE2EEES1N_S1T_JEEENS4_5SM1004TMEM4LOAD26SM100_TMEM_LOAD_32dp32b32xENS4_13SM90_TMA_LOADENS15_INS16_ILi1ELi4ELi3EEES19_NSW_INS5_IJS1A_S1P_EEENS5_IJS1P_SC_EEEEEEENS4_39AutoVectorizingCopyWithAssumedAlignmentILi128EEENS4_14SM90_TMA_STOREES29_S2B_S2B_EEEvvEEEEvNT_6ParamsE)
        /*0044*/ 	.word	0x00000000
.L_30:


//--------------------- .nv.compat                --------------------------
	.section	.nv.compat,"",@"SHT_CUDA_COMPAT_INFO"
	.align	4
        /*0000*/ 	.byte	0x02, 0x09, 0x01, 0x00, 0x02, 0x02, 0x02, 0x00, 0x02, 0x05, 0x05, 0x00, 0x03, 0x07, 0x01, 0x01
        /*0010*/ 	.byte	0x02, 0x03, 0x01, 0x00, 0x02, 0x06, 0x01, 0x00, 0x04, 0x0b, 0x08, 0x00, 0x09, 0x00, 0x00, 0x00
        /*0020*/ 	.byte	0x00, 0x00, 0x00, 0x00


//--------------------- .nv.info._ZN7cutlass13device_kernelINS_4gemm6kernel13GemmUniversalIN4cute5tupleIJiiiiEEENS1_10collective13CollectiveMmaINS1_35MainloopSm100TmaUmmaWarpSpecializedILi8ELi2ELi4ENS5_IJNS4_1CILi2EEENSA_ILi1EEESC_EEEEENS5_IJNSA_ILi128EEENSA_ILi256EEESF_EEENS_12float_e5m2_tENS5_IJlSC_lEEESI_SJ_NS4_8TiledMMAINS4_8MMA_AtomIJNS4_10MMA_TraitsINS4_25SM100_MMA_F8F6F4_2x1SM_SSEJSI_SI_fSF_SG_NS4_17integral_constantINS4_4UMMA5MajorELSQ_0EEESR_NSO_INSP_7ScaleInELSS_0EEEST_EEEEEENS4_6LayoutINS5_IJSC_SC_SC_EEENS5_IJNSA_ILi0EEESY_SY_EEEEENS5_IJNS4_10UnderscoreES11_S11_EEEEENS4_18SM100_TMA_2SM_LOADENS4_14ComposedLayoutINS4_7SwizzleILi3ELi4ELi3EEENS4_18smem_ptr_flag_bitsILi8EEENSW_INS5_IJNSA_ILi8EEESF_EEENS5_IJSF_SC_EEEEEEEvNS4_8identityES14_S1E_vS1F_EENS_8epilogue10collective18CollectiveEpilogueINS1H_23Sm100TmaWarpSpecializedILi4ELi2ELi32ELb0ELb0EEEJNS5_IJNSA_ILi64EEESG_SF_EEENS5_IJNSW_IS1M_SC_EENSW_INS5_IJNSA_ILi32EEESB_EEENS5_IJSC_SF_EEEEEEEESI_SJ_SI_SJ_NS1H_6fusion15FusionCallbacksIS1L_NS1U_17LinearCombinationISI_fSI_fLNS_15FloatRoundStyleE2EEES1N_S1T_JEEENS4_5SM1004TMEM4LOAD26SM100_TMEM_LOAD_32dp32b32xENS4_13SM90_TMA_LOADENS15_INS16_ILi1ELi4ELi3EEES19_NSW_INS5_IJS1A_S1P_EEENS5_IJS1P_SC_EEEEEEENS4_39AutoVectorizingCopyWithAssumedAlignmentILi128EEENS4_14SM90_TMA_STOREES29_S2B_S2B_EEEvvEEEEvNT_6ParamsE --------------------------
	.section	.nv.info._ZN7cutlass13device_kernelINS_4gemm6kernel13GemmUniversalIN4cute5tupleIJiiiiEEENS1_10collective13CollectiveMmaINS1_35MainloopSm100TmaUmmaWarpSpecializedILi8ELi2ELi4ENS5_IJNS4_1CILi2EEENSA_ILi1EEESC_EEEEENS5_IJNSA_ILi128EEENSA_ILi256EEESF_EEENS_12float_e5m2_tENS5_IJlSC_lEEESI_SJ_NS4_8TiledMMAINS4_8MMA_AtomIJNS4_10MMA_TraitsINS4_25SM100_MMA_F8F6F4_2x1SM_SSEJSI_SI_fSF_SG_NS4_17integral_constantINS4_4UMMA5MajorELSQ_0EEESR_NSO_INSP_7ScaleInELSS_0EEEST_EEEEEENS4_6LayoutINS5_IJSC_SC_SC_EEENS5_IJNSA_ILi0EEESY_SY_EEEEENS5_IJNS4_10UnderscoreES11_S11_EEEEENS4_18SM100_TMA_2SM_LOADENS4_14ComposedLayoutINS4_7SwizzleILi3ELi4ELi3EEENS4_18smem_ptr_flag_bitsILi8EEENSW_INS5_IJNSA_ILi8EEESF_EEENS5_IJSF_SC_EEEEEEEvNS4_8identityES14_S1E_vS1F_EENS_8epilogue10collective18CollectiveEpilogueINS1H_23Sm100TmaWarpSpecializedILi4ELi2ELi32ELb0ELb0EEEJNS5_IJNSA_ILi64EEESG_SF_EEENS5_IJNSW_IS1M_SC_EENSW_INS5_IJNSA_ILi32EEESB_EEENS5_IJSC_SF_EEEEEEEESI_SJ_SI_SJ_NS1H_6fusion15FusionCallbacksIS1L_NS1U_17LinearCombinationISI_fSI_fLNS_15FloatRoundStyleE2EEES1N_S1T_JEEENS4_5SM1004TMEM4LOAD26SM100_TMEM_LOAD_32dp32b32xENS4_13SM90_TMA_LOADENS15_INS16_ILi1ELi4ELi3EEES19_NSW_INS5_IJS1A_S1P_EEENS5_IJS1P_SC_EEEEEEENS4_39AutoVectorizingCopyWithAssumedAlignmentILi128EEENS4_14SM90_TMA_STOREES29_S2B_S2B_EEEvvEEEEvNT_6ParamsE,"",@"SHT_CUDA_INFO"
	.sectionflags	@""
	.align	4


	//----- nvinfo : EIATTR_CUDA_API_VERSION
	.align		4
        /*0000*/ 	.byte	0x04, 0x37
        /*0002*/ 	.short	(.L_32 - .L_31)
.L_31:
        /*0004*/ 	.word	0x00000082


	//----- nvinfo : EIATTR_KPARAM_INFO
	.align		4
.L_32:
        /*0008*/ 	.byte	0x04, 0x17
        /*000a*/ 	.short	(.L_34 - .L_33)
.L_33:
        /*000c*/ 	.word	0x00000000
        /*0010*/ 	.short	0x0000
        /*0012*/ 	.short	0x0000
        /*0014*/ 	.byte	0x00, 0xf0, 0x01, 0x20


	//----- nvinfo : EIATTR_AT_ENTRY_FRAGMENTS
	.align		4
.L_34:
        /*0018*/ 	.byte	0x04, 0x4f
        /*001a*/ 	.short	(.L_36 - .L_35)


	//   ....[0]....
.L_35:
        /*001c*/ 	.word	0x00000007


	//----- nvinfo : EIATTR_RESERVED_SMEM_USED
	.align		4
.L_36:
        /*0020*/ 	.byte	0x01, 0x41
	.zero		2


	//----- nvinfo : EIATTR_SPARSE_MMA_MASK
	.align		4
        /*0024*/ 	.byte	0x03, 0x50
        /*0026*/ 	.short	0x0000


	//----- nvinfo : EIATTR_TCGEN05_2CTA_USED
	.align		4
        /*0028*/ 	.byte	0x01, 0x52
	.zero		2


	//----- nvinfo : EIATTR_MAXREG_COUNT
	.align		4
        /*002c*/ 	.byte	0x03, 0x1b
        /*002e*/ 	.short	0x00ff


	//----- nvinfo : EIATTR_NUM_BARRIERS
	.align		4
        /*0030*/ 	.byte	0x02, 0x4c
        /*0032*/ 	.byte	0x07
	.zero		1


	//----- nvinfo : EIATTR_EXTERNS
	.align		4
        /*0034*/ 	.byte	0x04, 0x0f
        /*0036*/ 	.short	(.L_38 - .L_37)


	//   ....[0]....
	.align		4
.L_37:
        /*0038*/ 	.word	index@(__assertfail)


	//----- nvinfo : EIATTR_MERCURY_ISA_VERSION
	.align		4
.L_38:
        /*003c*/ 	.byte	0x03, 0x5f
        /*003e*/ 	.short	0x0101


	//----- nvinfo : EIATTR_INT_WARP_WIDE_INSTR_OFFSETS
	.align		4
        /*0040*/ 	.byte	0x04, 0x31
        /*0042*/ 	.short	(.L_40 - .L_39)


	//   ....[0]....
.L_39:
        /*0044*/ 	.word	0x00000d90


	//   ....[1]....
        /*0048*/ 	.word	0x00000e30


	//   ....[2]....
        /*004c*/ 	.word	0x00002190


	//   ....[3]....
        /*0050*/ 	.word	0x000042a0


	//   ....[4]....
        /*0054*/ 	.word	0x000042d0


	//   ....[5]....
        /*0058*/ 	.word	0x00004320


	//   ....[6]....
        /*005c*/ 	.word	0x00004c40


	//   ....[7]....
        /*0060*/ 	.word	0x00004c60


	//   ....[8]....
        /*0064*/ 	.word	0x00004d40


	//   ....[9]....
        /*0068*/ 	.word	0x00004e00


	//   ....[10]....
        /*006c*/ 	.word	0x00004e20


	//   ....[11]....
        /*0070*/ 	.word	0x00004ef0


	//   ....[12]....
        /*0074*/ 	.word	0x00004fe0


	//   ....[13]....
        /*0078*/ 	.word	0x00005000


	//   ....[14]....
        /*007c*/ 	.word	0x00005100


	//   ....[15]....
        /*0080*/ 	.word	0x000052b0


	//   ....[16]....
        /*0084*/ 	.word	0x000052c0


	//   ....[17]....
        /*0088*/ 	.word	0x00005450


	//----- nvinfo : EIATTR_COOP_GROUP_MASK_REGIDS
	.align		4
.L_40:
        /*008c*/ 	.byte	0x04, 0x29
        /*008e*/ 	.short	(.L_42 - .L_41)


	//   ....[0]....
.L_41:
        /*0090*/ 	.word	0xffffffff


	//   ....[1]....
        /*0094*/ 	.word	0xffffffff


	//   ....[2]....
        /*0098*/ 	.word	0xffffffff


	//   ....[3]....
        /*009c*/ 	.word	0xffffffff


	//   ....[4]....
        /*00a0*/ 	.word	0xffffffff


	//   ....[5]....
        /*00a4*/ 	.word	0xffffffff


	//   ....[6]....
        /*00a8*/ 	.word	0xffffffff


	//   ....[7]....
        /*00ac*/ 	.word	0xffffffff


	//   ....[8]....
        /*00b0*/ 	.word	0xffffffff


	//   ....[9]....
        /*00b4*/ 	.word	0xffffffff


	//   ....[10]....
        /*00b8*/ 	.word	0xffffffff


	//   ....[11]....
        /*00bc*/ 	.word	0xffffffff


	//   ....[12]....
        /*00c0*/ 	.word	0xffffffff


	//   ....[13]....
        /*00c4*/ 	.word	0xffffffff


	//----- nvinfo : EIATTR_COOP_GROUP_INSTR_OFFSETS
	.align		4
.L_42:
        /*00c8*/ 	.byte	0x04, 0x28
        /*00ca*/ 	.short	(.L_44 - .L_43)


	//   ....[0]....
.L_43:
        /*00cc*/ 	.word	0x000000c0


	//   ....[1]....
        /*00d0*/ 	.word	0x00000500


	//   ....[2]....
        /*00d4*/ 	.word	0x00000700


	//   ....[3]....
        /*00d8*/ 	.word	0x00000890


	//   ....[4]....
        /*00dc*/ 	.word	0x00000980


	//   ....[5]....
        /*00e0*/ 	.word	0x00000ae0


	//   ....[6]....
        /*00e4*/ 	.word	0x00000c70


	//   ....[7]....
        /*00e8*/ 	.word	0x00000eb0


	//   ....[8]....
        /*00ec*/ 	.word	0x00002070


	//   ....[9]....
        /*00f0*/ 	.word	0x00003090


	//   ....[10]....
        /*00f4*/ 	.word	0x00003560


	//   ....[11]....
        /*00f8*/ 	.word	0x00003590


	//   ....[12]....
        /*00fc*/ 	.word	0x000041b0


	//   ....[13]....
        /*0100*/ 	.word	0x000043c0


	//----- nvinfo : EIATTR_VRC_CTA_INIT_COUNT
	.align		4
.L_44:
        /*0104*/ 	.byte	0x02, 0x4a
        /*0106*/ 	.byte	0x80
	.zero		1


	//----- nvinfo : EIATTR_SYSCALL_OFFSETS
	.align		4
        /*0108*/ 	.byte	0x04, 0x46
        /*010a*/ 	.short	(.L_46 - .L_45)


	//   ....[0]....
.L_45:
        /*010c*/ 	.word	0x00005ee0


	//   ....[1]....
        /*0110*/ 	.word	0x00006020


	//   ....[2]....
        /*0114*/ 	.word	0x00006820


	//   ....[3]....
        /*0118*/ 	.word	0x00007610


	//   ....[4]....
        /*011c*/ 	.word	0x000083b0


	//   ....[5]....
        /*0120*/ 	.word	0x00009170


	//----- nvinfo : EIATTR_MBARRIER_INSTR_OFFSETS
	.align		4
.L_46:
        /*0124*/ 	.byte	0x04, 0x39
        /*0126*/ 	.short	(.L_48 - .L_47)


	//   ....[0]....
.L_47:
        /*0128*/ 	.word	0x000005f0
        /*012c*/ 	.word	0x000000ff
        /*0130*/ 	.word	0x00000000
        /*0134*/ 	.short	0x0100
        /*0136*/ 	.byte	0x08
	.zero		1


	//   ....[1]....
        /*0138*/ 	.word	0x00000600
        /*013c*/ 	.word	0x000000ff
        /*0140*/ 	.word	0x00000040
        /*0144*/ 	.short	0x0100
        /*0146*/ 	.byte	0x08
	.zero		1


	//   ....[2]....
        /*0148*/ 	.word	0x00000610
        /*014c*/ 	.word	0x000000ff
        /*0150*/ 	.word	0x00000008
        /*0154*/ 	.short	0x0100
        /*0156*/ 	.byte	0x08
	.zero		1


	//   ....[3]....
        /*0158*/ 	.word	0x00000620
        /*015c*/ 	.word	0x000000ff
        /*0160*/ 	.word	0x00000048
        /*0164*/ 	.short	0x0100
        /*0166*/ 	.byte	0x08
	.zero		1


	//   ....[4]....
        /*0168*/ 	.word	0x00000630
        /*016c*/ 	.word	0x000000ff
        /*0170*/ 	.word	0x00000010
        /*0174*/ 	.short	0x0100
        /*0176*/ 	.byte	0x08
	.zero		1


	//   ....[5]....
        /*0178*/ 	.word	0x00000640
        /*017c*/ 	.word	0x000000ff
        /*0180*/ 	.word	0x00000050
        /*0184*/ 	.short	0x0100
        /*0186*/ 	.byte	0x08
	.zero		1


	//   ....[6]....
        /*0188*/ 	.word	0x00000650
        /*018c*/ 	.word	0x000000ff
        /*0190*/ 	.word	0x00000018
        /*0194*/ 	.short	0x0100
        /*0196*/ 	.byte	0x08
	.zero		1


	//   ....[7]....
        /*0198*/ 	.word	0x00000660
        /*019c*/ 	.word	0x000000ff
        /*01a0*/ 	.word	0x00000058
        /*01a4*/ 	.short	0x0100
        /*01a6*/ 	.byte	0x08
	.zero		1


	//   ....[8]....
        /*01a8*/ 	.word	0x00000670
        /*01ac*/ 	.word	0x000000ff
        /*01b0*/ 	.word	0x00000020
        /*01b4*/ 	.short	0x0100
        /*01b6*/ 	.byte	0x08
	.zero		1


	//   ....[9]....
        /*01b8*/ 	.word	0x00000680
        /*01bc*/ 	.word	0x000000ff
        /*01c0*/ 	.word	0x00000060
        /*01c4*/ 	.short	0x0100
        /*01c6*/ 	.byte	0x08
	.zero		1


	//   ....[10]....
        /*01c8*/ 	.word	0x00000690
        /*01cc*/ 	.word	0x000000ff
        /*01d0*/ 	.word	0x00000028
        /*01d4*/ 	.short	0x0100
        /*01d6*/ 	.byte	0x08
	.zero		1


	//   ....[11]....
        /*01d8*/ 	.word	0x000006a0
        /*01dc*/ 	.word	0x000000ff
        /*01e0*/ 	.word	0x00000068
        /*01e4*/ 	.short	0x0100
        /*01e6*/ 	.byte	0x08
	.zero		1


	//   ....[12]....
        /*01e8*/ 	.word	0x000006b0
        /*01ec*/ 	.word	0x000000ff
        /*01f0*/ 	.word	0x00000030
        /*01f4*/ 	.short	0x0100
        /*01f6*/ 	.byte	0x08
	.zero		1


	//   ....[13]....
        /*01f8*/ 	.word	0x000006c0
        /*01fc*/ 	.word	0x000000ff
        /*0200*/ 	.word	0x00000070
        /*0204*/ 	.short	0x0100
        /*0206*/ 	.byte	0x08
	.zero		1


	//   ....[14]....
        /*0208*/ 	.word	0x000006d0
        /*020c*/ 	.word	0x000000ff
        /*0210*/ 	.word	0x00000038
        /*0214*/ 	.short	0x0100
        /*0216*/ 	.byte	0x08
	.zero		1


	//   ....[15]....
        /*0218*/ 	.word	0x000006e0
        /*021c*/ 	.word	0x000000ff
        /*0220*/ 	.word	0x00000078
        /*0224*/ 	.short	0x0100
        /*0226*/ 	.byte	0x08
	.zero		1


	//   ....[16]....
        /*0228*/ 	.word	0x00000800
        /*022c*/ 	.word	0x000000ff
        /*0230*/ 	.word	0x00000080
        /*0234*/ 	.short	0x0100
        /*0236*/ 	.byte	0x09
	.zero		1


	//   ....[17]....
        /*0238*/ 	.word	0x00000810
        /*023c*/ 	.word	0x000000ff
        /*0240*/ 	.word	0x000000a0
        /*0244*/ 	.short	0x0100
        /*0246*/ 	.byte	0x09
	.zero		1


	//   ....[18]....
        /*0248*/ 	.word	0x00000820
        /*024c*/ 	.word	0x000000ff
        /*0250*/ 	.word	0x00000088
        /*0254*/ 	.short	0x0100
        /*0256*/ 	.byte	0x09
	.zero		1


	//   ....[19]....
        /*0258*/ 	.word	0x00000830
        /*025c*/ 	.word	0x000000ff
        /*0260*/ 	.word	0x000000a8
        /*0264*/ 	.short	0x0100
        /*0266*/ 	.byte	0x09
	.zero		1


	//   ....[20]....
        /*0268*/ 	.word	0x00000840
        /*026c*/ 	.word	0x000000ff
        /*0270*/ 	.word	0x00000090
        /*0274*/ 	.short	0x0100
        /*0276*/ 	.byte	0x09
	.zero		1


	//   ....[21]....
        /*0278*/ 	.word	0x00000850
        /*027c*/ 	.word	0x000000ff
        /*0280*/ 	.word	0x000000b0
        /*0284*/ 	.short	0x0100
        /*0286*/ 	.byte	0x09
	.zero		1


	//   ....[22]....
        /*0288*/ 	.word	0x00000860
        /*028c*/ 	.word	0x000000ff
        /*0290*/ 	.word	0x00000098
        /*0294*/ 	.short	0x0100
        /*0296*/ 	.byte	0x09
	.zero		1


	//   ....[23]....
        /*0298*/ 	.word	0x00000870
        /*029c*/ 	.word	0x000000ff
        /*02a0*/ 	.word	0x000000b8
        /*02a4*/ 	.short	0x0100
        /*02a6*/ 	.byte	0x09
	.zero		1


	//   ....[24]....
        /*02a8*/ 	.word	0x00000950
        /*02ac*/ 	.word	0x000000ff
        /*02b0*/ 	.word	0x000000c0
        /*02b4*/ 	.short	0x0100
        /*02b6*/ 	.byte	0x08
	.zero		1


	//   ....[25]....
        /*02b8*/ 	.word	0x00000960
        /*02bc*/ 	.word	0x000000ff
        /*02c0*/ 	.word	0x000000c8
        /*02c4*/ 	.short	0x0100
        /*02c6*/ 	.byte	0x08
	.zero		1


	//   ....[26]....
        /*02c8*/ 	.word	0x00000a90
        /*02cc*/ 	.word	0x000000ff
        /*02d0*/ 	.word	0x000000d0
        /*02d4*/ 	.short	0x0100
        /*02d6*/ 	.byte	0x08
	.zero		1


	//   ....[27]....
        /*02d8*/ 	.word	0x00000aa0
        /*02dc*/ 	.word	0x000000ff
        /*02e0*/ 	.word	0x000000e0
        /*02e4*/ 	.short	0x0100
        /*02e6*/ 	.byte	0x08
	.zero		1


	//   ....[28]....
        /*02e8*/ 	.word	0x00000ab0
        /*02ec*/ 	.word	0x000000ff
        /*02f0*/ 	.word	0x000000d8
        /*02f4*/ 	.short	0x0100
        /*02f6*/ 	.byte	0x08
	.zero		1


	//   ....[29]....
        /*02f8*/ 	.word	0x00000ac0
        /*02fc*/ 	.word	0x000000ff
        /*0300*/ 	.word	0x000000e8
        /*0304*/ 	.short	0x0100
        /*0306*/ 	.byte	0x08
	.zero		1


	//   ....[30]....
        /*0308*/ 	.word	0x00000be0
        /*030c*/ 	.word	0x000000ff
        /*0310*/ 	.word	0x000000f0
        /*0314*/ 	.short	0x0100
        /*0316*/ 	.byte	0x09
	.zero		1


	//   ....[31]....
        /*0318*/ 	.word	0x00000bf0
        /*031c*/ 	.word	0x000000ff
        /*0320*/ 	.word	0x00000110
        /*0324*/ 	.short	0x0100
        /*0326*/ 	.byte	0x09
	.zero		1


	//   ....[32]....
        /*0328*/ 	.word	0x00000c00
        /*032c*/ 	.word	0x000000ff
        /*0330*/ 	.word	0x000000f8
        /*0334*/ 	.short	0x0100
        /*0336*/ 	.byte	0x09
	.zero		1


	//   ....[33]....
        /*0338*/ 	.word	0x00000c10
        /*033c*/ 	.word	0x000000ff
        /*0340*/ 	.word	0x00000118
        /*0344*/ 	.short	0x0100
        /*0346*/ 	.byte	0x09
	.zero		1


	//   ....[34]....
        /*0348*/ 	.word	0x00000c20
        /*034c*/ 	.word	0x000000ff
        /*0350*/ 	.word	0x00000100
        /*0354*/ 	.short	0x0100
        /*0356*/ 	.byte	0x09
	.zero		1


	//   ....[35]....
        /*0358*/ 	.word	0x00000c30
        /*035c*/ 	.word	0x000000ff
        /*0360*/ 	.word	0x00000120
        /*0364*/ 	.short	0x0100
        /*0366*/ 	.byte	0x09
	.zero		1


	//   ....[36]....
        /*0368*/ 	.word	0x00000c40
        /*036c*/ 	.word	0x000000ff
        /*0370*/ 	.word	0x00000108
        /*0374*/ 	.short	0x0100
        /*0376*/ 	.byte	0x09
	.zero		1


	//   ....[37]....
        /*0378*/ 	.word	0x00000c50
        /*037c*/ 	.word	0x000000ff
        /*0380*/ 	.word	0x00000128
        /*0384*/ 	.short	0x0100
        /*0386*/ 	.byte	0x09
	.zero		1


	//   ....[38]....
        /*0388*/ 	.word	0x00000d40
        /*038c*/ 	.word	0x000000ff
        /*0390*/ 	.word	0x00000130
        /*0394*/ 	.short	0x0100
        /*0396*/ 	.byte	0x08
	.zero		1


	//   ....[39]....
        /*0398*/ 	.word	0x00000d50
        /*039c*/ 	.word	0x000000ff
        /*03a0*/ 	.word	0x00000140
        /*03a4*/ 	.short	0x0100
        /*03a6*/ 	.byte	0x08
	.zero		1


	//   ....[40]....
        /*03a8*/ 	.word	0x00000d60
        /*03ac*/ 	.word	0x000000ff
        /*03b0*/ 	.word	0x00000138
        /*03b4*/ 	.short	0x0100
        /*03b6*/ 	.byte	0x08
	.zero		1


	//   ....[41]....
        /*03b8*/ 	.word	0x00000d70
        /*03bc*/ 	.word	0x000000ff
        /*03c0*/ 	.word	0x00000148
        /*03c4*/ 	.short	0x0100
        /*03c6*/ 	.byte	0x08
	.zero		1


	//   ....[42]....
        /*03c8*/ 	.word	0x00000e60
        /*03cc*/ 	.word	0x000000ff
        /*03d0*/ 	.word	0x00000150
        /*03d4*/ 	.short	0x0100
        /*03d6*/ 	.byte	0x07
	.zero		1


	//   ....[43]....
        /*03d8*/ 	.word	0x00001870
        /*03dc*/ 	.word	0x00000002
        /*03e0*/ 	.word	0x00000140
        /*03e4*/ 	.short	0x010a
        /*03e6*/ 	.byte	0xff
	.zero		1


	//   ....[44]....
        /*03e8*/ 	.word	0x000018a0
        /*03ec*/ 	.word	0x00000002
        /*03f0*/ 	.word	0x00000130
        /*03f4*/ 	.short	0x0101
        /*03f6*/ 	.byte	0xff
	.zero		1


	//   ....[45]....
        /*03f8*/ 	.word	0x00001970
        /*03fc*/ 	.word	0x000000ff
        /*0400*/ 	.word	0x00000040
        /*0404*/ 	.short	0x010a
        /*0406*/ 	.byte	0x08
	.zero		1


	//   ....[46]....
        /*0408*/ 	.word	0x00001a70
        /*040c*/ 	.word	0x000000ff
        /*0410*/ 	.word	0x00000040
        /*0414*/ 	.short	0x010a
        /*0416*/ 	.byte	0x21
	.zero		1


	//   ....[47]....
        /*0418*/ 	.word	0x00001c20
        /*041c*/ 	.word	0x000000ff
        /*0420*/ 	.word	0x00000040
        /*0424*/ 	.short	0x010a
        /*0426*/ 	.byte	0x08
	.zero		1


	//   ....[48]....
        /*0428*/ 	.word	0x00001d20
        /*042c*/ 	.word	0x000000ff
        /*0430*/ 	.word	0x000000c8
        /*0434*/ 	.short	0x0101
        /*0436*/ 	.byte	0x06
	.zero		1


	//   ....[49]....
        /*0438*/ 	.word	0x00001d40
        /*043c*/ 	.word	0x000000ff
        /*0440*/ 	.word	0x00000040
        /*0444*/ 	.short	0x010a
        /*0446*/ 	.byte	0x08
	.zero		1


	//   ....[50]....
        /*0448*/ 	.word	0x00001dc0
        /*044c*/ 	.word	0x000000ff
        /*0450*/ 	.word	0x00000040
        /*0454*/ 	.short	0x010a
        /*0456*/ 	.byte	0x11
	.zero		1


	//   ....[51]....
        /*0458*/ 	.word	0x00001f50
        /*045c*/ 	.word	0x000000ff
        /*0460*/ 	.word	0x00000040
        /*0464*/ 	.short	0x010a
        /*0466*/ 	.byte	0x08
	.zero		1


	//   ....[52]....
        /*0468*/ 	.word	0x000020a0
        /*046c*/ 	.word	0x00000002
        /*0470*/ 	.word	0x000000d0
        /*0474*/ 	.short	0x010a
        /*0476*/ 	.byte	0xff
	.zero		1


	//   ....[53]....
        /*0478*/ 	.word	0x00002160
        /*047c*/ 	.word	0x00000002
        /*0480*/ 	.word	0x00000000
        /*0484*/ 	.short	0x0101
        /*0486*/ 	.byte	0xff
	.zero		1


	//   ....[54]....
        /*0488*/ 	.word	0x000026c0
        /*048c*/ 	.word	0x000000ff
        /*0490*/ 	.word	0x00000000
        /*0494*/ 	.short	0x010a
        /*0496*/ 	.byte	0x04
	.zero		1


	//   ....[55]....
        /*0498*/ 	.word	0x00002750
        /*049c*/ 	.word	0x000000ff
        /*04a0*/ 	.word	0x00000000
        /*04a4*/ 	.short	0x010a
        /*04a6*/ 	.byte	0x04
	.zero		1


	//   ....[56]....
        /*04a8*/ 	.word	0x000027e0
        /*04ac*/ 	.word	0x000000ff
        /*04b0*/ 	.word	0x00000000
        /*04b4*/ 	.short	0x010a
        /*04b6*/ 	.byte	0x04
	.zero		1


	//   ....[57]....
        /*04b8*/ 	.word	0x00002870
        /*04bc*/ 	.word	0x000000ff
        /*04c0*/ 	.word	0x00000000
        /*04c4*/ 	.short	0x010a
        /*04c6*/ 	.byte	0x04
	.zero		1


	//   ....[58]....
        /*04c8*/ 	.word	0x00002900
        /*04cc*/ 	.word	0x000000ff
        /*04d0*/ 	.word	0x00000000
        /*04d4*/ 	.short	0x010a
        /*04d6*/ 	.byte	0x04
	.zero		1


	//   ....[59]....
        /*04d8*/ 	.word	0x00002990
        /*04dc*/ 	.word	0x000000ff
        /*04e0*/ 	.word	0x00000000
        /*04e4*/ 	.short	0x010a
        /*04e6*/ 	.byte	0x04
	.zero		1


	//   ....[60]....
        /*04e8*/ 	.word	0x00002a20
        /*04ec*/ 	.word	0x000000ff
        /*04f0*/ 	.word	0x00000000
        /*04f4*/ 	.short	0x010a
        /*04f6*/ 	.byte	0x04
	.zero		1


	//   ....[61]....
        /*04f8*/ 	.word	0x00002ac0
        /*04fc*/ 	.word	0x00000000
        /*0500*/ 	.word	0x00000000
        /*0504*/ 	.short	0x010a
        /*0506*/ 	.byte	0xff
	.zero		1


	//   ....[62]....
        /*0508*/ 	.word	0x00002bf0
        /*050c*/ 	.word	0x00000000
        /*0510*/ 	.word	0x00000130
        /*0514*/ 	.short	0x010a
        /*0516*/ 	.byte	0xff
	.zero		1


	//   ....[63]....
        /*0518*/ 	.word	0x00002c60
        /*051c*/ 	.word	0x00000000
        /*0520*/ 	.word	0x00000000
        /*0524*/ 	.short	0x0101
        /*0526*/ 	.byte	0xff
	.zero		1


	//   ....[64]....
        /*0528*/ 	.word	0x00002c80
        /*052c*/ 	.word	0x000000ff
        /*0530*/ 	.word	0x000000e0
        /*0534*/ 	.short	0x010a
        /*0536*/ 	.byte	0x05
	.zero		1


	//   ....[65]....
        /*0538*/ 	.word	0x00002da0
        /*053c*/ 	.word	0x00000000
        /*0540*/ 	.word	0x000000d0
        /*0544*/ 	.short	0x010a
        /*0546*/ 	.byte	0xff
	.zero		1


	//   ....[66]....
        /*0548*/ 	.word	0x00002ea0
        /*054c*/ 	.word	0x00000000
        /*0550*/ 	.word	0x00000000
        /*0554*/ 	.short	0x0101
        /*0556*/ 	.byte	0xff
	.zero		1


	//   ....[67]....
        /*0558*/ 	.word	0x00002f30
        /*055c*/ 	.word	0x000000ff
        /*0560*/ 	.word	0x000000e0
        /*0564*/ 	.short	0x0106
        /*0566*/ 	.byte	0x05
	.zero		1


	//   ....[68]....
        /*0568*/ 	.word	0x00002f50
        /*056c*/ 	.word	0x000000ff
        /*0570*/ 	.word	0x000000e0
        /*0574*/ 	.short	0x010a
        /*0576*/ 	.byte	0x05
	.zero		1


	//   ....[69]....
        /*0578*/ 	.word	0x00002fe0
        /*057c*/ 	.word	0x000000ff
        /*0580*/ 	.word	0x000000e0
        /*0584*/ 	.short	0x0106
        /*0586*/ 	.byte	0x04
	.zero		1


	//   ....[70]....
        /*0588*/ 	.word	0x00003020
        /*058c*/ 	.word	0x00000000
        /*0590*/ 	.word	0x000000e0
        /*0594*/ 	.short	0x010a
        /*0596*/ 	.byte	0xff
	.zero		1


	//   ....[71]....
        /*0598*/ 	.word	0x00003260
        /*059c*/ 	.word	0x000000ff
        /*05a0*/ 	.word	0x00000008
        /*05a4*/ 	.short	0x010a
        /*05a6*/ 	.byte	0x06
	.zero		1


	//   ....[72]....
        /*05a8*/ 	.word	0x00003280
        /*05ac*/ 	.word	0x000000ff
        /*05b0*/ 	.word	0x00000008
        /*05b4*/ 	.short	0x010a
        /*05b6*/ 	.byte	0x06
	.zero		1


	//   ....[73]....
        /*05b8*/ 	.word	0x00003410
        /*05bc*/ 	.word	0x000000ff
        /*05c0*/ 	.word	0x00000008
        /*05c4*/ 	.short	0x010a
        /*05c6*/ 	.byte	0x06
	.zero		1


	//   ....[74]....
        /*05c8*/ 	.word	0x00003430
        /*05cc*/ 	.word	0x000000ff
        /*05d0*/ 	.word	0x00000008
        /*05d4*/ 	.short	0x010a
        /*05d6*/ 	.byte	0x06
	.zero		1


	//   ....[75]....
        /*05d8*/ 	.word	0x000034f0
        /*05dc*/ 	.word	0x000000ff
        /*05e0*/ 	.word	0x00000000
        /*05e4*/ 	.short	0x0101
        /*05e6*/ 	.byte	0x07
	.zero		1


	//   ....[76]....
        /*05e8*/ 	.word	0x00003830
        /*05ec*/ 	.word	0x00000000
        /*05f0*/ 	.word	0x000000d0
        /*05f4*/ 	.short	0x010a
        /*05f6*/ 	.byte	0xff
	.zero		1


	//   ....[77]....
        /*05f8*/ 	.word	0x000038f0
        /*05fc*/ 	.word	0x00000000
        /*0600*/ 	.word	0x00000000
        /*0604*/ 	.short	0x0101
        /*0606*/ 	.byte	0xff
	.zero		1


	//   ....[78]....
        /*0608*/ 	.word	0x000039b0
        /*060c*/ 	.word	0x000000ff
        /*0610*/ 	.word	0x00000000
        /*0614*/ 	.short	0x010a
        /*0616*/ 	.byte	0x08
	.zero		1


	//   ....[79]....
        /*0618*/ 	.word	0x000039c0
        /*061c*/ 	.word	0x000000ff
        /*0620*/ 	.word	0x00000110
        /*0624*/ 	.short	0x010a
        /*0626*/ 	.byte	0x09
	.zero		1


	//   ....[80]....
        /*0628*/ 	.word	0x00003a70
        /*062c*/ 	.word	0x000000ff
        /*0630*/ 	.word	0x00000000
        /*0634*/ 	.short	0x010a
        /*0636*/ 	.byte	0x08
	.zero		1


	//   ....[81]....
        /*0638*/ 	.word	0x00003ba0
        /*063c*/ 	.word	0x000000ff
        /*0640*/ 	.word	0x00000000
        /*0644*/ 	.short	0x010a
        /*0646*/ 	.byte	0x1e
	.zero		1


	//   ....[82]....
        /*0648*/ 	.word	0x00003ea0
        /*064c*/ 	.word	0x000000ff
        /*0650*/ 	.word	0x00000000
        /*0654*/ 	.short	0x010a
        /*0656*/ 	.byte	0x08
	.zero		1


	//   ....[83]....
        /*0658*/ 	.word	0x00003f30
        /*065c*/ 	.word	0x000000ff
        /*0660*/ 	.word	0x00000000
        /*0664*/ 	.short	0x010a
        /*0666*/ 	.byte	0x08
	.zero		1


	//   ....[84]....
        /*0668*/ 	.word	0x00003fc0
        /*066c*/ 	.word	0x000000ff
        /*0670*/ 	.word	0x00000000
        /*0674*/ 	.short	0x010a
        /*0676*/ 	.byte	0x08
	.zero		1


	//   ....[85]....
        /*0678*/ 	.word	0x00004060
        /*067c*/ 	.word	0x00000000
        /*0680*/ 	.word	0x00000000
        /*0684*/ 	.short	0x010a
        /*0686*/ 	.byte	0xff
	.zero		1


	//   ....[86]....
        /*0688*/ 	.word	0x000040a0
        /*068c*/ 	.word	0x00000000
        /*0690*/ 	.word	0x00000000
        /*0694*/ 	.short	0x010a
        /*0696*/ 	.byte	0xff
	.zero		1


	//   ....[87]....
        /*0698*/ 	.word	0x00004110
        /*069c*/ 	.word	0x000000ff
        /*06a0*/ 	.word	0x00000000
        /*06a4*/ 	.short	0x0101
        /*06a6*/ 	.byte	0x05
	.zero		1


	//   ....[88]....
        /*06a8*/ 	.word	0x00004150
        /*06ac*/ 	.word	0x000000ff
        /*06b0*/ 	.word	0x00000150
        /*06b4*/ 	.short	0x010a
        /*06b6*/ 	.byte	0x07
	.zero		1


	//   ....[89]....
        /*06b8*/ 	.word	0x000041a0
        /*06bc*/ 	.word	0x000000ff
        /*06c0*/ 	.word	0x00000000
        /*06c4*/ 	.short	0x0101
        /*06c6*/ 	.byte	0x05
	.zero		1


	//   ....[90]....
        /*06c8*/ 	.word	0x000045f0
        /*06cc*/ 	.word	0x00000000
        /*06d0*/ 	.word	0x000000d0
        /*06d4*/ 	.short	0x010a
        /*06d6*/ 	.byte	0xff
	.zero		1


	//   ....[91]....
        /*06d8*/ 	.word	0x000046b0
        /*06dc*/ 	.word	0x00000000
        /*06e0*/ 	.word	0x00000000
        /*06e4*/ 	.short	0x0101
        /*06e6*/ 	.byte	0xff
	.zero		1


	//   ....[92]....
        /*06e8*/ 	.word	0x000049d0
        /*06ec*/ 	.word	0x000000ff
        /*06f0*/ 	.word	0x000000c8
        /*06f4*/ 	.short	0x010a
        /*06f6*/ 	.byte	0x07
	.zero		1


	//   ....[93]....
        /*06f8*/ 	.word	0x00004bc0
        /*06fc*/ 	.word	0x000000ff
        /*0700*/ 	.word	0x000000a0
        /*0704*/ 	.short	0x010a
        /*0706*/ 	.byte	0x07
	.zero		1


	//   ....[94]....
        /*0708*/ 	.word	0x00004db0
        /*070c*/ 	.word	0x000000ff
        /*0710*/ 	.word	0x00000080
        /*0714*/ 	.short	0x010b
        /*0716*/ 	.byte	0x07
	.zero		1


	//   ....[95]....
        /*0718*/ 	.word	0x00004dc0
        /*071c*/ 	.word	0x000000ff
        /*0720*/ 	.word	0x00000000
        /*0724*/ 	.short	0x0101
        /*0726*/ 	.byte	0x0e
	.zero		1


	//   ....[96]....
        /*0728*/ 	.word	0x00004dd0
        /*072c*/ 	.word	0x000000ff
        /*0730*/ 	.word	0x000000a8
        /*0734*/ 	.short	0x010a
        /*0736*/ 	.byte	0x07
	.zero		1


	//   ....[97]....
        /*0738*/ 	.word	0x00004f80
        /*073c*/ 	.word	0x000000ff
        /*0740*/ 	.word	0x00000088
        /*0744*/ 	.short	0x010b
        /*0746*/ 	.byte	0x07
	.zero		1


	//   ....[98]....
        /*0748*/ 	.word	0x00004f90
        /*074c*/ 	.word	0x000000ff
        /*0750*/ 	.word	0x00000000
        /*0754*/ 	.short	0x0101
        /*0756*/ 	.byte	0x0e
	.zero		1


	//   ....[99]....
        /*0758*/ 	.word	0x00004fa0
        /*075c*/ 	.word	0x000000ff
        /*0760*/ 	.word	0x000000b0
        /*0764*/ 	.short	0x010a
        /*0766*/ 	.byte	0x07
	.zero		1


	//   ....[100]....
        /*0768*/ 	.word	0x00005190
        /*076c*/ 	.word	0x000000ff
        /*0770*/ 	.word	0x00000090
        /*0774*/ 	.short	0x010b
        /*0776*/ 	.byte	0x07
	.zero		1


	//   ....[101]....
        /*0778*/ 	.word	0x00005200
        /*077c*/ 	.word	0x000000ff
        /*0780*/ 	.word	0x00000000
        /*0784*/ 	.short	0x0101
        /*0786*/ 	.byte	0x0e
	.zero		1


	//   ....[102]....
        /*0788*/ 	.word	0x00005210
        /*078c*/ 	.word	0x000000ff
        /*0790*/ 	.word	0x000000b8
        /*0794*/ 	.short	0x010a
        /*0796*/ 	.byte	0x07
	.zero		1


	//   ....[103]....
        /*0798*/ 	.word	0x000054b0
        /*079c*/ 	.word	0x000000ff
        /*07a0*/ 	.word	0x00000098
        /*07a4*/ 	.short	0x010b
        /*07a6*/ 	.byte	0x07
	.zero		1


	//   ....[104]....
        /*07a8*/ 	.word	0x000054d0
        /*07ac*/ 	.word	0x000000ff
        /*07b0*/ 	.word	0x00000000
        /*07b4*/ 	.short	0x0101
        /*07b6*/ 	.byte	0x0d
	.zero		1


	//   ....[105]....
        /*07b8*/ 	.word	0x00005500
        /*07bc*/ 	.word	0x000000ff
        /*07c0*/ 	.word	0x000000a0
        /*07c4*/ 	.short	0x010a
        /*07c6*/ 	.byte	0x07
	.zero		1


	//   ....[106]....
        /*07c8*/ 	.word	0x00005520
        /*07cc*/ 	.word	0x000000ff
        /*07d0*/ 	.word	0x000000a8
        /*07d4*/ 	.short	0x010a
        /*07d6*/ 	.byte	0x07
	.zero		1


	//   ....[107]....
        /*07d8*/ 	.word	0x00005540
        /*07dc*/ 	.word	0x000000ff
        /*07e0*/ 	.word	0x000000b0
        /*07e4*/ 	.short	0x010a
        /*07e6*/ 	.byte	0x07
	.zero		1


	//   ....[108]....
        /*07e8*/ 	.word	0x00005580
        /*07ec*/ 	.word	0x00000000
        /*07f0*/ 	.word	0x000000b8
        /*07f4*/ 	.short	0x010a
        /*07f6*/ 	.byte	0xff
	.zero		1


	//   ....[109]....
        /*07f8*/ 	.word	0x000058b0
        /*07fc*/ 	.word	0x00000000
        /*0800*/ 	.word	0x000000d0
        /*0804*/ 	.short	0x010a
        /*0806*/ 	.byte	0xff
	.zero		1


	//   ....[110]....
        /*0808*/ 	.word	0x000059c0
        /*080c*/ 	.word	0x00000000
        /*0810*/ 	.word	0x00000000
        /*0814*/ 	.short	0x0101
        /*0816*/ 	.byte	0xff
	.zero		1


	//   ....[111]....
        /*0818*/ 	.word	0x000063b0
        /*081c*/ 	.word	0x00000003
        /*0820*/ 	.word	0x00000080
        /*0824*/ 	.short	0x010a
        /*0826*/ 	.byte	0xff
	.zero		1


	//   ....[112]....
        /*0828*/ 	.word	0x000063c0
        /*082c*/ 	.word	0x0000006f
        /*0830*/ 	.word	0x000000f0
        /*0834*/ 	.short	0x010a
        /*0836*/ 	.byte	0xff
	.zero		1


	//   ....[113]....
        /*0838*/ 	.word	0x00006560
        /*083c*/ 	.word	0x00000003
        /*0840*/ 	.word	0x00000080
        /*0844*/ 	.short	0x010a
        /*0846*/ 	.byte	0xff
	.zero		1


	//   ....[114]....
        /*0848*/ 	.word	0x00006680
        /*084c*/ 	.word	0x00000000
        /*0850*/ 	.word	0x00000000
        /*0854*/ 	.short	0x0101
        /*0856*/ 	.byte	0xff
	.zero		1


	//   ....[115]....
        /*0858*/ 	.word	0x00006700
        /*085c*/ 	.word	0x0000006f
        /*0860*/ 	.word	0x000000f0
        /*0864*/ 	.short	0x010a
        /*0866*/ 	.byte	0xff
	.zero		1


	//   ....[116]....
        /*0868*/ 	.word	0x000072a0
        /*086c*/ 	.word	0x00000000
        /*0870*/ 	.word	0x00000080
        /*0874*/ 	.short	0x010a
        /*0876*/ 	.byte	0xff
	.zero		1


	//   ....[117]....
        /*0878*/ 	.word	0x00007360
        /*087c*/ 	.word	0x00000000
        /*0880*/ 	.word	0x00000080
        /*0884*/ 	.short	0x010a
        /*0886*/ 	.byte	0xff
	.zero		1


	//   ....[118]....
        /*0888*/ 	.word	0x00007490
        /*088c*/ 	.word	0x00000000
        /*0890*/ 	.word	0x00000000
        /*0894*/ 	.short	0x0101
        /*0896*/ 	.byte	0xff
	.zero		1


	//   ....[119]....
        /*0898*/ 	.word	0x00008040
        /*089c*/ 	.word	0x00000000
        /*08a0*/ 	.word	0x00000080
        /*08a4*/ 	.short	0x010a
        /*08a6*/ 	.byte	0xff
	.zero		1


	//   ....[120]....
        /*08a8*/ 	.word	0x00008100
        /*08ac*/ 	.word	0x00000000
        /*08b0*/ 	.word	0x00000080
        /*08b4*/ 	.short	0x010a
        /*08b6*/ 	.byte	0xff
	.zero		1


	//   ....[121]....
        /*08b8*/ 	.word	0x00008230
        /*08bc*/ 	.word	0x00000000
        /*08c0*/ 	.word	0x00000000
        /*08c4*/ 	.short	0x0101
        /*08c6*/ 	.byte	0xff
	.zero		1


	//   ....[122]....
        /*08c8*/ 	.word	0x00008e00
        /*08cc*/ 	.word	0x00000000
        /*08d0*/ 	.word	0x00000080
        /*08d4*/ 	.short	0x010a
        /*08d6*/ 	.byte	0xff
	.zero		1


	//   ....[123]....
        /*08d8*/ 	.word	0x00008ec0
        /*08dc*/ 	.word	0x00000000
        /*08e0*/ 	.word	0x00000080
        /*08e4*/ 	.short	0x010a
        /*08e6*/ 	.byte	0xff
	.zero		1


	//   ....[124]....
        /*08e8*/ 	.word	0x00008ff0
        /*08ec*/ 	.word	0x00000000
        /*08f0*/ 	.word	0x00000000
        /*08f4*/ 	.short	0x0101
        /*08f6*/ 	.byte	0xff
	.zero		1


	//   ....[125]....
        /*08f8*/ 	.word	0x000092f0
        /*08fc*/ 	.word	0x0000006f
        /*0900*/ 	.word	0x00000000
        /*0904*/ 	.short	0x0101
        /*0906*/ 	.byte	0xff
	.zero		1


	//   ....[126]....
        /*0908*/ 	.word	0x00009ca0
        /*090c*/ 	.word	0x00000002
        /*0910*/ 	.word	0x00000140
        /*0914*/ 	.short	0x010a
        /*0916*/ 	.byte	0xff
	.zero		1


	//   ....[127]....
        /*0918*/ 	.word	0x00009d00
        /*091c*/ 	.word	0x00000002
        /*0920*/ 	.word	0x00000040
        /*0924*/ 	.short	0x010a
        /*0926*/ 	.byte	0xff
	.zero		1


	//   ....[128]....
        /*0928*/ 	.word	0x00009d60
        /*092c*/ 	.word	0x00000002
        /*0930*/ 	.word	0x00000040
        /*0934*/ 	.short	0x010a
        /*0936*/ 	.byte	0xff
	.zero		1


	//   ....[129]....
        /*0938*/ 	.word	0x00009db0
        /*093c*/ 	.word	0x00000002
        /*0940*/ 	.word	0x000000d0
        /*0944*/ 	.short	0x010a
        /*0946*/ 	.byte	0xff
	.zero		1


	//   ....[130]....
        /*0948*/ 	.word	0x00009e10
        /*094c*/ 	.word	0x00000000
        /*0950*/ 	.word	0x00000000
        /*0954*/ 	.short	0x010a
        /*0956*/ 	.byte	0xff
	.zero		1


	//   ....[131]....
        /*0958*/ 	.word	0x00009e70
        /*095c*/ 	.word	0x00000000
        /*0960*/ 	.word	0x00000000
        /*0964*/ 	.short	0x010a
        /*0966*/ 	.byte	0xff
	.zero		1


	//   ....[132]....
        /*0968*/ 	.word	0x00009ed0
        /*096c*/ 	.word	0x00000000
        /*0970*/ 	.word	0x00000000
        /*0974*/ 	.short	0x010a
        /*0976*/ 	.byte	0xff
	.zero		1


	//   ....[133]....
        /*0978*/ 	.word	0x00009f30
        /*097c*/ 	.word	0x00000000
        /*0980*/ 	.word	0x00000000
        /*0984*/ 	.short	0x010a
        /*0986*/ 	.byte	0xff
	.zero		1


	//   ....[134]....
        /*0988*/ 	.word	0x00009f90
        /*098c*/ 	.word	0x00000000
        /*0990*/ 	.word	0x00000000
        /*0994*/ 	.short	0x010a
        /*0996*/ 	.byte	0xff
	.zero		1


	//   ....[135]....
        /*0998*/ 	.word	0x00009ff0
        /*099c*/ 	.word	0x00000000
        /*09a0*/ 	.word	0x00000000
        /*09a4*/ 	.short	0x010a
        /*09a6*/ 	.byte	0xff
	.zero		1


	//   ....[136]....
        /*09a8*/ 	.word	0x0000a050
        /*09ac*/ 	.word	0x00000000
        /*09b0*/ 	.word	0x00000000
        /*09b4*/ 	.short	0x010a
        /*09b6*/ 	.byte	0xff
	.zero		1


	//   ....[137]....
        /*09b8*/ 	.word	0x0000a0a0
        /*09bc*/ 	.word	0x00000000
        /*09c0*/ 	.word	0x00000130
        /*09c4*/ 	.short	0x010a
        /*09c6*/ 	.byte	0xff
	.zero		1


	//   ....[138]....
        /*09c8*/ 	.word	0x0000a100
        /*09cc*/ 	.word	0x00000000
        /*09d0*/ 	.word	0x000000e0
        /*09d4*/ 	.short	0x010a
        /*09d6*/ 	.byte	0xff
	.zero		1


	//   ....[139]....
        /*09d8*/ 	.word	0x0000a150
        /*09dc*/ 	.word	0x00000000
        /*09e0*/ 	.word	0x000000d0
        /*09e4*/ 	.short	0x010a
        /*09e6*/ 	.byte	0xff
	.zero		1


	//   ....[140]....
        /*09e8*/ 	.word	0x0000a1b0
        /*09ec*/ 	.word	0x00000000
        /*09f0*/ 	.word	0x000000e0
        /*09f4*/ 	.short	0x010a
        /*09f6*/ 	.byte	0xff
	.zero		1


	//   ....[141]....
        /*09f8*/ 	.word	0x0000a210
        /*09fc*/ 	.word	0x00000004
        /*0a00*/ 	.word	0x00000008
        /*0a04*/ 	.short	0x010a
        /*0a06*/ 	.byte	0xff
	.zero		1


	//   ....[142]....
        /*0a08*/ 	.word	0x0000a2f0
        /*0a0c*/ 	.word	0x00000002
        /*0a10*/ 	.word	0x00000008
        /*0a14*/ 	.short	0x010a
        /*0a16*/ 	.byte	0xff
	.zero		1


	//   ....[143]....
        /*0a18*/ 	.word	0x0000a340
        /*0a1c*/ 	.word	0x00000000
        /*0a20*/ 	.word	0x000000d0
        /*0a24*/ 	.short	0x010a
        /*0a26*/ 	.byte	0xff
	.zero		1


	//   ....[144]....
        /*0a28*/ 	.word	0x0000a3a0
        /*0a2c*/ 	.word	0x00000000
        /*0a30*/ 	.word	0x00000110
        /*0a34*/ 	.short	0x010a
        /*0a36*/ 	.byte	0xff
	.zero		1


	//   ....[145]....
        /*0a38*/ 	.word	0x0000a400
        /*0a3c*/ 	.word	0x00000000
        /*0a40*/ 	.word	0x00000000
        /*0a44*/ 	.short	0x010a
        /*0a46*/ 	.byte	0xff
	.zero		1


	//   ....[146]....
        /*0a48*/ 	.word	0x0000a460
        /*0a4c*/ 	.word	0x00000000
        /*0a50*/ 	.word	0x00000000
        /*0a54*/ 	.short	0x010a
        /*0a56*/ 	.byte	0xff
	.zero		1


	//   ....[147]....
        /*0a58*/ 	.word	0x0000a4c0
        /*0a5c*/ 	.word	0x00000000
        /*0a60*/ 	.word	0x00000000
        /*0a64*/ 	.short	0x010a
        /*0a66*/ 	.byte	0xff
	.zero		1


	//   ....[148]....
        /*0a68*/ 	.word	0x0000a520
        /*0a6c*/ 	.word	0x00000000
        /*0a70*/ 	.word	0x00000000
        /*0a74*/ 	.short	0x010a
        /*0a76*/ 	.byte	0xff
	.zero		1


	//   ....[149]....
        /*0a78*/ 	.word	0x0000a580
        /*0a7c*/ 	.word	0x00000000
        /*0a80*/ 	.word	0x00000150
        /*0a84*/ 	.short	0x010a
        /*0a86*/ 	.byte	0xff
	.zero		1


	//   ....[150]....
        /*0a88*/ 	.word	0x0000a5d0
        /*0a8c*/ 	.word	0x00000000
        /*0a90*/ 	.word	0x000000d0
        /*0a94*/ 	.short	0x010a
        /*0a96*/ 	.byte	0xff
	.zero		1


	//   ....[151]....
        /*0a98*/ 	.word	0x0000a630
        /*0a9c*/ 	.word	0x00000000
        /*0aa0*/ 	.word	0x000000c8
        /*0aa4*/ 	.short	0x010a
        /*0aa6*/ 	.byte	0xff
	.zero		1


	//   ....[152]....
        /*0aa8*/ 	.word	0x0000a690
        /*0aac*/ 	.word	0x00000000
        /*0ab0*/ 	.word	0x000000a0
        /*0ab4*/ 	.short	0x010a
        /*0ab6*/ 	.byte	0xff
	.zero		1


	//   ....[153]....
        /*0ab8*/ 	.word	0x0000a6f0
        /*0abc*/ 	.word	0x00000000
        /*0ac0*/ 	.word	0x000000a8
        /*0ac4*/ 	.short	0x010a
        /*0ac6*/ 	.byte	0xff
	.zero		1


	//   ....[154]....
        /*0ac8*/ 	.word	0x0000a750
        /*0acc*/ 	.word	0x00000000
        /*0ad0*/ 	.word	0x000000b0
        /*0ad4*/ 	.short	0x010a
        /*0ad6*/ 	.byte	0xff
	.zero		1


	//   ....[155]....
        /*0ad8*/ 	.word	0x0000a7b0
        /*0adc*/ 	.word	0x00000000
        /*0ae0*/ 	.word	0x000000b8
        /*0ae4*/ 	.short	0x010a
        /*0ae6*/ 	.byte	0xff
	.zero		1


	//   ....[156]....
        /*0ae8*/ 	.word	0x0000a810
        /*0aec*/ 	.word	0x00000000
        /*0af0*/ 	.word	0x000000a0
        /*0af4*/ 	.short	0x010a
        /*0af6*/ 	.byte	0xff
	.zero		1


	//   ....[157]....
        /*0af8*/ 	.word	0x0000a870
        /*0afc*/ 	.word	0x00000000
        /*0b00*/ 	.word	0x000000a8
        /*0b04*/ 	.short	0x010a
        /*0b06*/ 	.byte	0xff
	.zero		1


	//   ....[158]....
        /*0b08*/ 	.word	0x0000a8d0
        /*0b0c*/ 	.word	0x00000000
        /*0b10*/ 	.word	0x000000b0
        /*0b14*/ 	.short	0x010a
        /*0b16*/ 	.byte	0xff
	.zero		1


	//   ....[159]....
        /*0b18*/ 	.word	0x0000a920
        /*0b1c*/ 	.word	0x00000000
        /*0b20*/ 	.word	0x000000d0
        /*0b24*/ 	.short	0x010a
        /*0b26*/ 	.byte	0xff
	.zero		1


	//   ....[160]....
        /*0b28*/ 	.word	0x0000a970
        /*0b2c*/ 	.word	0x00000003
        /*0b30*/ 	.word	0x00000080
        /*0b34*/ 	.short	0x010a
        /*0b36*/ 	.byte	0xff
	.zero		1


	//   ....[161]....
        /*0b38*/ 	.word	0x0000a9c0
        /*0b3c*/ 	.word	0x0000006f
        /*0b40*/ 	.word	0x000000f0
        /*0b44*/ 	.short	0x010a
        /*0b46*/ 	.byte	0xff
	.zero		1


	//   ....[162]....
        /*0b48*/ 	.word	0x0000aa10
        /*0b4c*/ 	.word	0x00000000
        /*0b50*/ 	.word	0x00000080
        /*0b54*/ 	.short	0x010a
        /*0b56*/ 	.byte	0xff
	.zero		1


	//   ....[163]....
        /*0b58*/ 	.word	0x0000aa60
        /*0b5c*/ 	.word	0x00000000
        /*0b60*/ 	.word	0x00000080
        /*0b64*/ 	.short	0x010a
        /*0b66*/ 	.byte	0xff
	.zero		1


	//   ....[164]....
        /*0b68*/ 	.word	0x0000aab0
        /*0b6c*/ 	.word	0x00000000
        /*0b70*/ 	.word	0x00000080
        /*0b74*/ 	.short	0x010a
        /*0b76*/ 	.byte	0xff
	.zero		1


	//----- nvinfo : EIATTR_NUM_MBARRIERS
	.align		4
.L_48:
        /*0b78*/ 	.byte	0x03, 0x38
        /*0b7a*/ 	.short	0x002b


	//----- nvinfo : EIATTR_EXIT_INSTR_OFFSETS
	.align		4
        /*0b7c*/ 	.byte	0x04, 0x1c
        /*0b7e*/ 	.short	(.L_50 - .L_49)


	//   ....[0]....
.L_49:
        /*0b80*/ 	.word	0x00002af0


	//   ....[1]....
        /*0b84*/ 	.word	0x00002ff0


	//   ....[2]....
        /*0b88*/ 	.word	0x00003050


	//   ....[3]....
        /*0b8c*/ 	.word	0x000043d0


	//   ....[4]....
        /*0b90*/ 	.word	0x000055b0


	//   ....[5]....
        /*0b94*/ 	.word	0x000055f0


	//   ....[6]....
        /*0b98*/ 	.word	0x00009c90


	//----- nvinfo : EIATTR_MAX_THREADS
	.align		4
.L_50:
        /*0b9c*/ 	.byte	0x04, 0x05
        /*0b9e*/ 	.short	(.L_52 - .L_51)
.L_51:
        /*0ba0*/ 	.word	0x00000100
        /*0ba4*/ 	.word	0x00000001
        /*0ba8*/ 	.word	0x00000001


	//----- nvinfo : EIATTR_CRS_STACK_SIZE
	.align		4
.L_52:
        /*0bac*/ 	.byte	0x04, 0x1e
        /*0bae*/ 	.short	(.L_54 - .L_53)
.L_53:
        /*0bb0*/ 	.word	0x00000000


	//----- nvinfo : EIATTR_CBANK_PARAM_SIZE
	.align		4
.L_54:
        /*0bb4*/ 	.byte	0x03, 0x19
        /*0bb6*/ 	.short	0x0800


	//----- nvinfo : EIATTR_PARAM_CBANK
	.align		4
        /*0bb8*/ 	.byte	0x04, 0x0a
        /*0bba*/ 	.short	(.L_56 - .L_55)
	.align		4
.L_55:
        /*0bbc*/ 	.word	index@(.nv.constant0._ZN7cutlass13device_kernelINS_4gemm6kernel13GemmUniversalIN4cute5tupleIJiiiiEEENS1_10collective13CollectiveMmaINS1_35MainloopSm100TmaUmmaWarpSpecializedILi8ELi2ELi4ENS5_IJNS4_1CILi2EEENSA_ILi1EEESC_EEEEENS5_IJNSA_ILi128EEENSA_ILi256EEESF_EEENS_12float_e5m2_tENS5_IJlSC_lEEESI_SJ_NS4_8TiledMMAINS4_8MMA_AtomIJNS4_10MMA_TraitsINS4_25SM100_MMA_F8F6F4_2x1SM_SSEJSI_SI_fSF_SG_NS4_17integral_constantINS4_4UMMA5MajorELSQ_0EEESR_NSO_INSP_7ScaleInELSS_0EEEST_EEEEEENS4_6LayoutINS5_IJSC_SC_SC_EEENS5_IJNSA_ILi0EEESY_SY_EEEEENS5_IJNS4_10UnderscoreES11_S11_EEEEENS4_18SM100_TMA_2SM_LOADENS4_14ComposedLayoutINS4_7SwizzleILi3ELi4ELi3EEENS4_18smem_ptr_flag_bitsILi8EEENSW_INS5_IJNSA_ILi8EEESF_EEENS5_IJSF_SC_EEEEEEEvNS4_8identityES14_S1E_vS1F_EENS_8epilogue10collective18CollectiveEpilogueINS1H_23Sm100TmaWarpSpecializedILi4ELi2ELi32ELb0ELb0EEEJNS5_IJNSA_ILi64EEESG_SF_EEENS5_IJNSW_IS1M_SC_EENSW_INS5_IJNSA_ILi32EEESB_EEENS5_IJSC_SF_EEEEEEEESI_SJ_SI_SJ_NS1H_6fusion15FusionCallbacksIS1L_NS1U_17LinearCombinationISI_fSI_fLNS_15FloatRoundStyleE2EEES1N_S1T_JEEENS4_5SM1004TMEM4LOAD26SM100_TMEM_LOAD_32dp32b32xENS4_13SM90_TMA_LOADENS15_INS16_ILi1ELi4ELi3EEES19_NSW_INS5_IJS1A_S1P_EEENS5_IJS1P_SC_EEEEEEENS4_39AutoVectorizingCopyWithAssumedAlignmentILi128EEENS4_14SM90_TMA_STOREES29_S2B_S2B_EEEvvEEEEvNT_6ParamsE)
        /*0bc0*/ 	.short	0x0380
        /*0bc2*/ 	.short	0x0800


	//----- nvinfo : EIATTR_SW_WAR
	.align		4
.L_56:
        /*0bc4*/ 	.byte	0x04, 0x36
        /*0bc6*/ 	.short	(.L_58 - .L_57)
.L_57:
        /*0bc8*/ 	.word	0x00000008
.L_58:


//--------------------- .nv.callgraph             --------------------------
	.section	.nv.callgraph,"",@"SHT_CUDA_CALLGRAPH"
	.align	4
	.sectionentsize	8
	.align		4
        /*0000*/ 	.word	0x00000000
	.align		4
        /*0004*/ 	.word	0xffffffff
	.align		4
        /*0008*/ 	.word	index@(_ZN7cutlass13device_kernelINS_4gemm6kernel13GemmUniversalIN4cute5tupleIJiiiiEEENS1_10collective13CollectiveMmaINS1_35MainloopSm100TmaUmmaWarpSpecializedILi8ELi2ELi4ENS5_IJNS4_1CILi2EEENSA_ILi1EEESC_EEEEENS5_IJNSA_ILi128EEENSA_ILi256EEESF_EEENS_12float_e5m2_tENS5_IJlSC_lEEESI_SJ_NS4_8TiledMMAINS4_8MMA_AtomIJNS4_10MMA_TraitsINS4_25SM100_MMA_F8F6F4_2x1SM_SSEJSI_SI_fSF_SG_NS4_17integral_constantINS4_4UMMA5MajorELSQ_0EEESR_NSO_INSP_7ScaleInELSS_0EEEST_EEEEEENS4_6LayoutINS5_IJSC_SC_SC_EEENS5_IJNSA_ILi0EEESY_SY_EEEEENS5_IJNS4_10UnderscoreES11_S11_EEEEENS4_18SM100_TMA_2SM_LOADENS4_14ComposedLayoutINS4_7SwizzleILi3ELi4ELi3EEENS4_18smem_ptr_flag_bitsILi8EEENSW_INS5_IJNSA_ILi8EEESF_EEENS5_IJSF_SC_EEEEEEEvNS4_8identityES14_S1E_vS1F_EENS_8epilogue10collective18CollectiveEpilogueINS1H_23Sm100TmaWarpSpecializedILi4ELi2ELi32ELb0ELb0EEEJNS5_IJNSA_ILi64EEESG_SF_EEENS5_IJNSW_IS1M_SC_EENSW_INS5_IJNSA_ILi32EEESB_EEENS5_IJSC_SF_EEEEEEEESI_SJ_SI_SJ_NS1H_6fusion15FusionCallbacksIS1L_NS1U_17LinearCombinationISI_fSI_fLNS_15FloatRoundStyleE2EEES1N_S1T_JEEENS4_5SM1004TMEM4LOAD26SM100_TMEM_LOAD_32dp32b32xENS4_13SM90_TMA_LOADENS15_INS16_ILi1ELi4ELi3EEES19_NSW_INS5_IJS1A_S1P_EEENS5_IJS1P_SC_EEEEEEENS4_39AutoVectorizingCopyWithAssumedAlignmentILi128EEENS4_14SM90_TMA_STOREES29_S2B_S2B_EEEvvEEEEvNT_6ParamsE)
	.align		4
        /*000c*/ 	.word	index@(__assertfail)
	.align		4
        /*0010*/ 	.word	0x00000000
	.align		4
        /*0014*/ 	.word	0xfffffffe
	.align		4
        /*0018*/ 	.word	0x00000000
	.align		4
        /*001c*/ 	.word	0xfffffffd
	.align		4
        /*0020*/ 	.word	0x00000000
	.align		4
        /*0024*/ 	.word	0xfffffffc


//--------------------- .nv.constant4             --------------------------
	.section	.nv.constant4,"a",@progbits
	.align	8
	.align		8
.nv.constant4:
        /*0000*/ 	.dword	__assertfail
	.align		8
        /*0008*/ 	.dword	__unnamed_1
	.align		8
        /*0010*/ 	.dword	__unnamed_2
	.align		8
        /*0018*/ 	.dword	__unnamed_3
	.align		8
        /*0020*/ 	.dword	_ZN39_INTERNAL_34a55aec_4_k_cu_3b427df8_87004cuda3std3__45__cpo5beginE
	.align		8
        /*0028*/ 	.dword	_ZN39_INTERNAL_34a55aec_4_k_cu_3b427df8_87004cuda3std3__45__cpo3endE
	.align		8
        /*0030*/ 	.dword	_ZN39_INTERNAL_34a55aec_4_k_cu_3b427df8_87004cuda3std3__45__cpo6cbeginE
	.align		8
        /*0038*/ 	.dword	_ZN39_INTERNAL_34a55aec_4_k_cu_3b427df8_87004cuda3std3__45__cpo4cendE
	.align		8
        /*0040*/ 	.dword	_ZN39_INTERNAL_34a55aec_4_k_cu_3b427df8_87004cuda3std3__441_GLOBAL__N__34a55aec_4_k_cu_3b427df8_87006ignoreE
	.align		8
        /*0048*/ 	.dword	_ZN39_INTERNAL_34a55aec_4_k_cu_3b427df8_87004cuda3std3__419piecewise_constructE
	.align		8
        /*0050*/ 	.dword	_ZN39_INTERNAL_34a55aec_4_k_cu_3b427df8_87004cuda3std3__48in_placeE
	.align		8
        /*0058*/ 	.dword	_ZN39_INTERNAL_34a55aec_4_k_cu_3b427df8_87004cuda3std6ranges3__45__cpo4swapE
	.align		8
        /*0060*/ 	.dword	_ZN39_INTERNAL_34a55aec_4_k_cu_3b427df8_87004cuda3std6ranges3__45__cpo9iter_moveE
	.align		8
        /*0068*/ 	.dword	_ZN39_INTERNAL_34a55aec_4_k_cu_3b427df8_87004cute7productE
	.align		8
        /*0070*/ 	.dword	_ZN39_INTERNAL_34a55aec_4_k_cu_3b427df8_87004cute1_E
	.align		8
        /*0078*/ 	.dword	$str$25
	.align		8
        /*0080*/ 	.dword	$str$26
	.align		8
        /*0088*/ 	.dword	$str$27
	.align		8
        /*0090*/ 	.dword	$str$28


//--------------------- .text._ZN7cutlass13device_kernelINS_4gemm6kernel13GemmUniversalIN4cute5tupleIJiiiiEEENS1_10collective13CollectiveMmaINS1_35MainloopSm100TmaUmmaWarpSpecializedILi8ELi2ELi4ENS5_IJNS4_1CILi2EEENSA_ILi1EEESC_EEEEENS5_IJNSA_ILi128EEENSA_ILi256EEESF_EEENS_12float_e5m2_tENS5_IJlSC_lEEESI_SJ_NS4_8TiledMMAINS4_8MMA_AtomIJNS4_10MMA_TraitsINS4_25SM100_MMA_F8F6F4_2x1SM_SSEJSI_SI_fSF_SG_NS4_17integral_constantINS4_4UMMA5MajorELSQ_0EEESR_NSO_INSP_7ScaleInELSS_0EEEST_EEEEEENS4_6LayoutINS5_IJSC_SC_SC_EEENS5_IJNSA_ILi0EEESY_SY_EEEEENS5_IJNS4_10UnderscoreES11_S11_EEEEENS4_18SM100_TMA_2SM_LOADENS4_14ComposedLayoutINS4_7SwizzleILi3ELi4ELi3EEENS4_18smem_ptr_flag_bitsILi8EEENSW_INS5_IJNSA_ILi8EEESF_EEENS5_IJSF_SC_EEEEEEEvNS4_8identityES14_S1E_vS1F_EENS_8epilogue10collective18CollectiveEpilogueINS1H_23Sm100TmaWarpSpecializedILi4ELi2ELi32ELb0ELb0EEEJNS5_IJNSA_ILi64EEESG_SF_EEENS5_IJNSW_IS1M_SC_EENSW_INS5_IJNSA_ILi32EEESB_EEENS5_IJSC_SF_EEEEEEEESI_SJ_SI_SJ_NS1H_6fusion15FusionCallbacksIS1L_NS1U_17LinearCombinationISI_fSI_fLNS_15FloatRoundStyleE2EEES1N_S1T_JEEENS4_5SM1004TMEM4LOAD26SM100_TMEM_LOAD_32dp32b32xENS4_13SM90_TMA_LOADENS15_INS16_ILi1ELi4ELi3EEES19_NSW_INS5_IJS1A_S1P_EEENS5_IJS1P_SC_EEEEEEENS4_39AutoVectorizingCopyWithAssumedAlignmentILi128EEENS4_14SM90_TMA_STOREES29_S2B_S2B_EEEvvEEEEvNT_6ParamsE --------------------------
	.section	.text._ZN7cutlass13device_kernelINS_4gemm6kernel13GemmUniversalIN4cute5tupleIJiiiiEEENS1_10collective13CollectiveMmaINS1_35MainloopSm100TmaUmmaWarpSpecializedILi8ELi2ELi4ENS5_IJNS4_1CILi2EEENSA_ILi1EEESC_EEEEENS5_IJNSA_ILi128EEENSA_ILi256EEESF_EEENS_12float_e5m2_tENS5_IJlSC_lEEESI_SJ_NS4_8TiledMMAINS4_8MMA_AtomIJNS4_10MMA_TraitsINS4_25SM100_MMA_F8F6F4_2x1SM_SSEJSI_SI_fSF_SG_NS4_17integral_constantINS4_4UMMA5MajorELSQ_0EEESR_NSO_INSP_7ScaleInELSS_0EEEST_EEEEEENS4_6LayoutINS5_IJSC_SC_SC_EEENS5_IJNSA_ILi0EEESY_SY_EEEEENS5_IJNS4_10UnderscoreES11_S11_EEEEENS4_18SM100_TMA_2SM_LOADENS4_14ComposedLayoutINS4_7SwizzleILi3ELi4ELi3EEENS4_18smem_ptr_flag_bitsILi8EEENSW_INS5_IJNSA_ILi8EEESF_EEENS5_IJSF_SC_EEEEEEEvNS4_8identityES14_S1E_vS1F_EENS_8epilogue10collective18CollectiveEpilogueINS1H_23Sm100TmaWarpSpecializedILi4ELi2ELi32ELb0ELb0EEEJNS5_IJNSA_ILi64EEESG_SF_EEENS5_IJNSW_IS1M_SC_EENSW_INS5_IJNSA_ILi32EEESB_EEENS5_IJSC_SF_EEEEEEEESI_SJ_SI_SJ_NS1H_6fusion15FusionCallbacksIS1L_NS1U_17LinearCombinationISI_fSI_fLNS_15FloatRoundStyleE2EEES1N_S1T_JEEENS4_5SM1004TMEM4LOAD26SM100_TMEM_LOAD_32dp32b32xENS4_13SM90_TMA_LOADENS15_INS16_ILi1ELi4ELi3EEES19_NSW_INS5_IJS1A_S1P_EEENS5_IJS1P_SC_EEEEEEENS4_39AutoVectorizingCopyWithAssumedAlignmentILi128EEENS4_14SM90_TMA_STOREES29_S2B_S2B_EEEvvEEEEvNT_6ParamsE,"ax",@progbits
	.align	128
.text._ZN7cutlass13device_kernelINS_4gemm6kernel13GemmUniversalIN4cute5tupleIJiiiiEEENS1_10collective13CollectiveMmaINS1_35MainloopSm100TmaUmmaWarpSpecializedILi8ELi2ELi4ENS5_IJNS4_1CILi2EEENSA_ILi1EEESC_EEEEENS5_IJNSA_ILi128EEENSA_ILi256EEESF_EEENS_12float_e5m2_tENS5_IJlSC_lEEESI_SJ_NS4_8TiledMMAINS4_8MMA_AtomIJNS4_10MMA_TraitsINS4_25SM100_MMA_F8F6F4_2x1SM_SSEJSI_SI_fSF_SG_NS4_17integral_constantINS4_4UMMA5MajorELSQ_0EEESR_NSO_INSP_7ScaleInELSS_0EEEST_EEEEEENS4_6LayoutINS5_IJSC_SC_SC_EEENS5_IJNSA_ILi0EEESY_SY_EEEEENS5_IJNS4_10UnderscoreES11_S11_EEEEENS4_18SM100_TMA_2SM_LOADENS4_14ComposedLayoutINS4_7SwizzleILi3ELi4ELi3EEENS4_18smem_ptr_flag_bitsILi8EEENSW_INS5_IJNSA_ILi8EEESF_EEENS5_IJSF_SC_EEEEEEEvNS4_8identityES14_S1E_vS1F_EENS_8epilogue10collective18CollectiveEpilogueINS1H_23Sm100TmaWarpSpecializedILi4ELi2ELi32ELb0ELb0EEEJNS5_IJNSA_ILi64EEESG_SF_EEENS5_IJNSW_IS1M_SC_EENSW_INS5_IJNSA_ILi32EEESB_EEENS5_IJSC_SF_EEEEEEEESI_SJ_SI_SJ_NS1H_6fusion15FusionCallbacksIS1L_NS1U_17LinearCombinationISI_fSI_fLNS_15FloatRoundStyleE2EEES1N_S1T_JEEENS4_5SM1004TMEM4LOAD26SM100_TMEM_LOAD_32dp32b32xENS4_13SM90_TMA_LOADENS15_INS16_ILi1ELi4ELi3EEES19_NSW_INS5_IJS1A_S1P_EEENS5_IJS1P_SC_EEEEEEENS4_39AutoVectorizingCopyWithAssumedAlignmentILi128EEENS4_14SM90_TMA_STOREES29_S2B_S2B_EEEvvEEEEvNT_6ParamsE:
        .type           _ZN7cutlass13device_kernelINS_4gemm6kernel13GemmUniversalIN4cute5tupleIJiiiiEEENS1_10collective13CollectiveMmaINS1_35MainloopSm100TmaUmmaWarpSpecializedILi8ELi2ELi4ENS5_IJNS4_1CILi2EEENSA_ILi1EEESC_EEEEENS5_IJNSA_ILi128EEENSA_ILi256EEESF_EEENS_12float_e5m2_tENS5_IJlSC_lEEESI_SJ_NS4_8TiledMMAINS4_8MMA_AtomIJNS4_10MMA_TraitsINS4_25SM100_MMA_F8F6F4_2x1SM_SSEJSI_SI_fSF_SG_NS4_17integral_constantINS4_4UMMA5MajorELSQ_0EEESR_NSO_INSP_7ScaleInELSS_0EEEST_EEEEEENS4_6LayoutINS5_IJSC_SC_SC_EEENS5_IJNSA_ILi0EEESY_SY_EEEEENS5_IJNS4_10UnderscoreES11_S11_EEEEENS4_18SM100_TMA_2SM_LOADENS4_14ComposedLayoutINS4_7SwizzleILi3ELi4ELi3EEENS4_18smem_ptr_flag_bitsILi8EEENSW_INS5_IJNSA_ILi8EEESF_EEENS5_IJSF_SC_EEEEEEEvNS4_8identityES14_S1E_vS1F_EENS_8epilogue10collective18CollectiveEpilogueINS1H_23Sm100TmaWarpSpecializedILi4ELi2ELi32ELb0ELb0EEEJNS5_IJNSA_ILi64EEESG_SF_EEENS5_IJNSW_IS1M_SC_EENSW_INS5_IJNSA_ILi32EEESB_EEENS5_IJSC_SF_EEEEEEEESI_SJ_SI_SJ_NS1H_6fusion15FusionCallbacksIS1L_NS1U_17LinearCombinationISI_fSI_fLNS_15FloatRoundStyleE2EEES1N_S1T_JEEENS4_5SM1004TMEM4LOAD26SM100_TMEM_LOAD_32dp32b32xENS4_13SM90_TMA_LOADENS15_INS16_ILi1ELi4ELi3EEES19_NSW_INS5_IJS1A_S1P_EEENS5_IJS1P_SC_EEEEEEENS4_39AutoVectorizingCopyWithAssumedAlignmentILi128EEENS4_14SM90_TMA_STOREES29_S2B_S2B_EEEvvEEEEvNT_6ParamsE,@function
        .size           _ZN7cutlass13device_kernelINS_4gemm6kernel13GemmUniversalIN4cute5tupleIJiiiiEEENS1_10collective13CollectiveMmaINS1_35MainloopSm100TmaUmmaWarpSpecializedILi8ELi2ELi4ENS5_IJNS4_1CILi2EEENSA_ILi1EEESC_EEEEENS5_IJNSA_ILi128EEENSA_ILi256EEESF_EEENS_12float_e5m2_tENS5_IJlSC_lEEESI_SJ_NS4_8TiledMMAINS4_8MMA_AtomIJNS4_10MMA_TraitsINS4_25SM100_MMA_F8F6F4_2x1SM_SSEJSI_SI_fSF_SG_NS4_17integral_constantINS4_4UMMA5MajorELSQ_0EEESR_NSO_INSP_7ScaleInELSS_0EEEST_EEEEEENS4_6LayoutINS5_IJSC_SC_SC_EEENS5_IJNSA_ILi0EEESY_SY_EEEEENS5_IJNS4_10UnderscoreES11_S11_EEEEENS4_18SM100_TMA_2SM_LOADENS4_14ComposedLayoutINS4_7SwizzleILi3ELi4ELi3EEENS4_18smem_ptr_flag_bitsILi8EEENSW_INS5_IJNSA_ILi8EEESF_EEENS5_IJSF_SC_EEEEEEEvNS4_8identityES14_S1E_vS1F_EENS_8epilogue10collective18CollectiveEpilogueINS1H_23Sm100TmaWarpSpecializedILi4ELi2ELi32ELb0ELb0EEEJNS5_IJNSA_ILi64EEESG_SF_EEENS5_IJNSW_IS1M_SC_EENSW_INS5_IJNSA_ILi32EEESB_EEENS5_IJSC_SF_EEEEEEEESI_SJ_SI_SJ_NS1H_6fusion15FusionCallbacksIS1L_NS1U_17LinearCombinationISI_fSI_fLNS_15FloatRoundStyleE2EEES1N_S1T_JEEENS4_5SM1004TMEM4LOAD26SM100_TMEM_LOAD_32dp32b32xENS4_13SM90_TMA_LOADENS15_INS16_ILi1ELi4ELi3EEES19_NSW_INS5_IJS1A_S1P_EEENS5_IJS1P_SC_EEEEEEENS4_39AutoVectorizingCopyWithAssumedAlignmentILi128EEENS4_14SM90_TMA_STOREES29_S2B_S2B_EEEvvEEEEvNT_6ParamsE,(.L_x_203 - _ZN7cutlass13device_kernelINS_4gemm6kernel13GemmUniversalIN4cute5tupleIJiiiiEEENS1_10collective13CollectiveMmaINS1_35MainloopSm100TmaUmmaWarpSpecializedILi8ELi2ELi4ENS5_IJNS4_1CILi2EEENSA_ILi1EEESC_EEEEENS5_IJNSA_ILi128EEENSA_ILi256EEESF_EEENS_12float_e5m2_tENS5_IJlSC_lEEESI_SJ_NS4_8TiledMMAINS4_8MMA_AtomIJNS4_10MMA_TraitsINS4_25SM100_MMA_F8F6F4_2x1SM_SSEJSI_SI_fSF_SG_NS4_17integral_constantINS4_4UMMA5MajorELSQ_0EEESR_NSO_INSP_7ScaleInELSS_0EEEST_EEEEEENS4_6LayoutINS5_IJSC_SC_SC_EEENS5_IJNSA_ILi0EEESY_SY_EEEEENS5_IJNS4_10UnderscoreES11_S11_EEEEENS4_18SM100_TMA_2SM_LOADENS4_14ComposedLayoutINS4_7SwizzleILi3ELi4ELi3EEENS4_18smem_ptr_flag_bitsILi8EEENSW_INS5_IJNSA_ILi8EEESF_EEENS5_IJSF_SC_EEEEEEEvNS4_8identityES14_S1E_vS1F_EENS_8epilogue10collective18CollectiveEpilogueINS1H_23Sm100TmaWarpSpecializedILi4ELi2ELi32ELb0ELb0EEEJNS5_IJNSA_ILi64EEESG_SF_EEENS5_IJNSW_IS1M_SC_EENSW_INS5_IJNSA_ILi32EEESB_EEENS5_IJSC_SF_EEEEEEEESI_SJ_SI_SJ_NS1H_6fusion15FusionCallbacksIS1L_NS1U_17LinearCombinationISI_fSI_fLNS_15FloatRoundStyleE2EEES1N_S1T_JEEENS4_5SM1004TMEM4LOAD26SM100_TMEM_LOAD_32dp32b32xENS4_13SM90_TMA_LOADENS15_INS16_ILi1ELi4ELi3EEES19_NSW_INS5_IJS1A_S1P_EEENS5_IJS1P_SC_EEEEEEENS4_39AutoVectorizingCopyWithAssumedAlignmentILi128EEENS4_14SM90_TMA_STOREES29_S2B_S2B_EEEvvEEEEvNT_6ParamsE)
        .other          _ZN7cutlass13device_kernelINS_4gemm6kernel13GemmUniversalIN4cute5tupleIJiiiiEEENS1_10collective13CollectiveMmaINS1_35MainloopSm100TmaUmmaWarpSpecializedILi8ELi2ELi4ENS5_IJNS4_1CILi2EEENSA_ILi1EEESC_EEEEENS5_IJNSA_ILi128EEENSA_ILi256EEESF_EEENS_12float_e5m2_tENS5_IJlSC_lEEESI_SJ_NS4_8TiledMMAINS4_8MMA_AtomIJNS4_10MMA_TraitsINS4_25SM100_MMA_F8F6F4_2x1SM_SSEJSI_SI_fSF_SG_NS4_17integral_constantINS4_4UMMA5MajorELSQ_0EEESR_NSO_INSP_7ScaleInELSS_0EEEST_EEEEEENS4_6LayoutINS5_IJSC_SC_SC_EEENS5_IJNSA_ILi0EEESY_SY_EEEEENS5_IJNS4_10UnderscoreES11_S11_EEEEENS4_18SM100_TMA_2SM_LOADENS4_14ComposedLayoutINS4_7SwizzleILi3ELi4ELi3EEENS4_18smem_ptr_flag_bitsILi8EEENSW_INS5_IJNSA_ILi8EEESF_EEENS5_IJSF_SC_EEEEEEEvNS4_8identityES14_S1E_vS1F_EENS_8epilogue10collective18CollectiveEpilogueINS1H_23Sm100TmaWarpSpecializedILi4ELi2ELi32ELb0ELb0EEEJNS5_IJNSA_ILi64EEESG_SF_EEENS5_IJNSW_IS1M_SC_EENSW_INS5_IJNSA_ILi32EEESB_EEENS5_IJSC_SF_EEEEEEEESI_SJ_SI_SJ_NS1H_6fusion15FusionCallbacksIS1L_NS1U_17LinearCombinationISI_fSI_fLNS_15FloatRoundStyleE2EEES1N_S1T_JEEENS4_5SM1004TMEM4LOAD26SM100_TMEM_LOAD_32dp32b32xENS4_13SM90_TMA_LOADENS15_INS16_ILi1ELi4ELi3EEES19_NSW_INS5_IJS1A_S1P_EEENS5_IJS1P_SC_EEEEEEENS4_39AutoVectorizingCopyWithAssumedAlignmentILi128EEENS4_14SM90_TMA_STOREES29_S2B_S2B_EEEvvEEEEvNT_6ParamsE,@"STO_CUDA_ENTRY STV_DEFAULT"
_ZN7cutlass13device_kernelINS_4gemm6kernel13GemmUniversalIN4cute5tupleIJiiiiEEENS1_10collective13CollectiveMmaINS1_35MainloopSm100TmaUmmaWarpSpecializedILi8ELi2ELi4ENS5_IJNS4_1CILi2EEENSA_ILi1EEESC_EEEEENS5_IJNSA_ILi128EEENSA_ILi256EEESF_EEENS_12float_e5m2_tENS5_IJlSC_lEEESI_SJ_NS4_8TiledMMAINS4_8MMA_AtomIJNS4_10MMA_TraitsINS4_25SM100_MMA_F8F6F4_2x1SM_SSEJSI_SI_fSF_SG_NS4_17integral_constantINS4_4UMMA5MajorELSQ_0EEESR_NSO_INSP_7ScaleInELSS_0EEEST_EEEEEENS4_6LayoutINS5_IJSC_SC_SC_EEENS5_IJNSA_ILi0EEESY_SY_EEEEENS5_IJNS4_10UnderscoreES11_S11_EEEEENS4_18SM100_TMA_2SM_LOADENS4_14ComposedLayoutINS4_7SwizzleILi3ELi4ELi3EEENS4_18smem_ptr_flag_bitsILi8EEENSW_INS5_IJNSA_ILi8EEESF_EEENS5_IJSF_SC_EEEEEEEvNS4_8identityES14_S1E_vS1F_EENS_8epilogue10collective18CollectiveEpilogueINS1H_23Sm100TmaWarpSpecializedILi4ELi2ELi32ELb0ELb0EEEJNS5_IJNSA_ILi64EEESG_SF_EEENS5_IJNSW_IS1M_SC_EENSW_INS5_IJNSA_ILi32EEESB_EEENS5_IJSC_SF_EEEEEEEESI_SJ_SI_SJ_NS1H_6fusion15FusionCallbacksIS1L_NS1U_17LinearCombinationISI_fSI_fLNS_15FloatRoundStyleE2EEES1N_S1T_JEEENS4_5SM1004TMEM4LOAD26SM100_TMEM_LOAD_32dp32b32xENS4_13SM90_TMA_LOADENS15_INS16_ILi1ELi4ELi3EEES19_NSW_INS5_IJS1A_S1P_EEENS5_IJS1P_SC_EEEEEEENS4_39AutoVectorizingCopyWithAssumedAlignmentILi128EEENS4_14SM90_TMA_STOREES29_S2B_S2B_EEEvvEEEEvNT_6ParamsE:
[----:B------:R-:W1:Y:S01]  /*0000*/  LDC R1, c[0x0][0x37c] ;  /* 0x0000df00ff017b82 */ /* 0x000e620000000800 */
[----:B------:R-:W2:Y:S01]  /*0010*/  S2R R109, SR_TID.X ;  /* 0x00000000006d7919 */ /* 0x000ea20000002100 */
[----:B------:R-:W3:Y:S06]  /*0020*/  LDCU.64 UR6, c[0x0][0x890] ;  /* 0x00011200ff0677ac */ /* 0x000eec0008000a00 */
[----:B------:R-:W4:Y:S01]  /*0030*/  S2UR UR37, SR_CgaCtaId ;  /* 0x00000000002579c3 */ /* 0x000f220000008800 */
[----:B------:R-:W-:Y:S02]  /*0040*/  PRMT R96, RZ, 0x7610, R96 ;  /* 0x00007610ff607816 */ /* 0x000fe40000000060 */
[----:B------:R-:W-:Y:S01]  /*0050*/  ELECT P1, URZ, PT ;  /* 0x0000000000ff782f */ /* 0x000fe20003820000 */
[----:B------:R-:W1:Y:S01]  /*0060*/  LDCU.64 UR46, c[0x0][0x358] ;  /* 0x00006b00ff2e77ac */ /* 0x000e620008000a00 */
[----:B---3--:R-:W-:-:S04]  /*0070*/  UISETP.NE.U32.AND UP0, UPT, UR6, URZ, UPT ;  /* 0x000000ff0600728c */ /* 0x008fc8000bf05070 */
[----:B------:R-:W-:Y:S02]  /*0080*/  UISETP.NE.AND.EX UP0, UPT, UR7, URZ, UPT, UP0 ;  /* 0x000000ff0700728c */ /* 0x000fe4000bf05300 */
[----:B----4-:R-:W-:Y:S02]  /*0090*/  ULOP3.LUT UR5, UR37, 0x1, URZ, 0xc0, !UPT ;  /* 0x0000000125057892 */ /* 0x010fe4000f8ec0ff */
[----:B------:R-:W-:Y:S01]  /*00a0*/  ULOP3.LUT UR4, UR37, 0x1, URZ, 0x3c, !UPT ;  /* 0x0000000125047892 */ /* 0x000fe2000f8e3cff */
[----:B--2---:R-:W-:-:S05]  /*00b0*/  SHF.R.U32.HI R102, RZ, 0x5, R109 ;  /* 0x00000005ff667819 */ /* 0x004fca000001166d */
[----:B------:R-:W2:Y:S02]  /*00c0*/  SHFL.IDX PT, R0, R102, RZ, 0x1f ;  /* 0x00001fff66007589 */ /* 0x000ea400000e0000 */
[----:B--2---:R-:W-:Y:S01]  /*00d0*/  R2UR UR10, R0 ;  /* 0x00000000000a72ca */ /* 0x004fe200000e0000 */
[----:B-1----:R-:W-:-:S14]  /*00e0*/  BRA.U UP0, `(.L_x_0) ;  /* 0x00000001002c7547 */ /* 0x002fdc000b800000 */
[----:B------:R-:W1:Y:S02]  /*00f0*/  LDCU.64 UR8, c[0x0][0x888] ;  /* 0x00011100ff0877ac */ /* 0x000e640008000a00 */
[----:B-1----:R-:W-:-:S04]  /*0100*/  UISETP.NE.U32.AND UP0, UPT, UR8, URZ, UPT ;  /* 0x000000ff0800728c */ /* 0x002fc8000bf05070 */
[----:B------:R-:W-:-:S09]  /*0110*/  UISETP.NE.AND.EX UP0, UPT, UR9, URZ, UPT, UP0 ;  /* 0x000000ff0900728c */ /* 0x000fd2000bf05300 */
[----:B------:R-:W-:Y:S05]  /*0120*/  BRA.U !UP0, `(.L_x_1) ;  /* 0x0000000108107547 */ /* 0x000fea000b800000 */
[----:B------:R-:W1:Y:S02]  /*0130*/  LDC.64 R2, c[0x0][0x888] ;  /* 0x00022200ff027b82 */ /* 0x000e640000000a00 */
[----:B-1----:R1:W5:Y:S01]  /*0140*/  LDG.E R49, desc[UR46][R2.64] ;  /* 0x0000002e02317981 */ /* 0x002362000c1e1900 */
[----:B------:R-:W-:Y:S01]  /*0150*/  HFMA2 R96, -RZ, RZ, 0, 5.9604644775390625e-08 ;  /* 0x00000001ff607431 */ /* 0x000fe200000001ff */
[----:B------:R-:W-:Y:S05]  /*0160*/  BRA `(.L_x_0) ;  /* 0x00000000000c7947 */ /* 0x000fea0003800000 */
.L_x_1:
[----:B------:R-:W1:Y:S01]  /*0170*/  LDCU UR8, c[0x0][0x880] ;  /* 0x00011000ff0877ac */ /* 0x000e620008000800 */
[----:B------:R-:W-:Y:S01]  /*0180*/  HFMA2 R96, -RZ, RZ, 0, 5.9604644775390625e-08 ;  /* 0x00000001ff607431 */ /* 0x000fe200000001ff */
[----:B-1----:R-:W-:-:S07]  /*0190*/  MOV R49, UR8 ;  /* 0x0000000800317c02 */ /* 0x002fce0008000f00 */
.L_x_0:
[----:B------:R-:W2:Y:S02]  /*01a0*/  LDCU.64 UR8, c[0x0][0x8b0] ;  /* 0x00011600ff0877ac */ /* 0x000ea40008000a00 */
[----:B--2---:R-:W-:-:S04]  /*01b0*/  UISETP.NE.U32.AND UP0, UPT, UR8, URZ, UPT ;  /* 0x000000ff0800728c */ /* 0x004fc8000bf05070 */
[----:B------:R-:W-:-:S09]  /*01c0*/  UISETP.NE.AND.EX UP0, UPT, UR9, URZ, UPT, UP0 ;  /* 0x000000ff0900728c */ /* 0x000fd2000bf05300 */
[----:B------:R-:W-:Y:S05]  /*01d0*/  BRA.U UP0, `(.L_x_2) ;  /* 0x0000000100247547 */ /* 0x000fea000b800000 */
[----:B------:R-:W2:Y:S02]  /*01e0*/  LDCU.64 UR8, c[0x0][0x8a8] ;  /* 0x00011500ff0877ac */ /* 0x000ea40008000a00 */
[----:B--2---:R-:W-:-:S04]  /*01f0*/  UISETP.NE.U32.AND UP0, UPT, UR8, URZ, UPT ;  /* 0x000000ff0800728c */ /* 0x004fc8000bf05070 */
[----:B------:R-:W-:-:S09]  /*0200*/  UISETP.NE.AND.EX UP0, UPT, UR9, URZ, UPT, UP0 ;  /* 0x000000ff0900728c */ /* 0x000fd2000bf05300 */
[----:B------:R-:W-:Y:S05]  /*0210*/  BRA.U !UP0, `(.L_x_3) ;  /* 0x00000001080c7547 */ /* 0x000fea000b800000 */
[----:B-1----:R-:W1:Y:S02]  /*0220*/  LDC.64 R2, c[0x0][0x8a8] ;  /* 0x00022a00ff027b82 */ /* 0x002e640000000a00 */
[----:B-1----:R2:W5:Y:S01]  /*0230*/  LDG.E R47, desc[UR46][R2.64] ;  /* 0x0000002e022f7981 */ /* 0x002562000c1e1900 */
[----:B------:R-:W-:Y:S05]  /*0240*/  BRA `(.L_x_2) ;  /* 0x0000000000087947 */ /* 0x000fea0003800000 */
.L_x_3:
[----:B------:R-:W2:Y:S02]  /*0250*/  LDCU UR8, c[0x0][0x8a0] ;  /* 0x00011400ff0877ac */ /* 0x000ea40008000800 */
[----:B--2---:R-:W-:Y:S02]  /*0260*/  MOV R47, UR8 ;  /* 0x00000008002f7c02 */ /* 0x004fe40008000f00 */
.L_x_2:
[----:B------:R-:W-:Y:S01]  /*0270*/  IMAD.U32 R0, RZ, RZ, UR10 ;  /* 0x0000000aff007e24 */ /* 0x000fe2000f8e00ff */
[----:B------:R-:W-:Y:S04]  /*0280*/  BSSY.RECONVERGENT B0, `(.L_x_4) ;  /* 0x000000c000007945 */ /* 0x000fe80003800200 */
[C---:B------:R-:W-:Y:S02]  /*0290*/  ISETP.NE.OR P2, PT, R0.reuse, 0x1, !P1 ;  /* 0x000000010000780c */ /* 0x040fe40004f45670 */
[----:B------:R-:W-:-:S11]  /*02a0*/  ISETP.NE.OR P0, PT, R0, 0x3, !P1 ;  /* 0x000000030000780c */ /* 0x000fd60004f05670 */
[----:B------:R-:W-:Y:S05]  /*02b0*/  @P2 BRA `(.L_x_5) ;  /* 0x0000000000202947 */ /* 0x000fea0003800000 */
[----:B------:R-:W3:Y:S02]  /*02c0*/  LDCU.64 UR8, c[0x0][0x348] ;  /* 0x00006900ff0877ac */ /* 0x000ee40008000a00 */
[----:B---3--:R-:W-:Y:S02]  /*02d0*/  UIADD3 UR12, UP1, UPT, UR8, 0x80, URZ ;  /* 0x00000080080c7890 */ /* 0x008fe4000ff3e0ff */
[----:B------:R-:W-:Y:S02]  /*02e0*/  UIADD3 UR8, UP0, UPT, UR8, 0x180, URZ ;  /* 0x0000018008087890 */ /* 0x000fe4000ff1e0ff */
[----:B------:R-:W-:Y:S02]  /*02f0*/  UIADD3.X UR13, UPT, UPT, URZ, UR9, URZ, UP1, !UPT ;  /* 0x00000009ff0d7290 */ /* 0x000fe40008ffe4ff */
[----:B------:R-:W-:-:S07]  /*0300*/  UIADD3.X UR9, UPT, UPT, URZ, UR9, URZ, UP0, !UPT ;  /* 0x00000009ff097290 */ /* 0x000fce00087fe4ff */
[----:B------:R3:W-:Y:S02]  /*0310*/  UTMACCTL.PF [UR12] ;  /* 0x000000000c0079b9 */ /* 0x0007e40008040000 */
[----:B------:R3:W-:Y:S02]  /*0320*/  UTMACCTL.PF [UR8] ;  /* 0x00000000080079b9 */ /* 0x0007e40008040000 */
[----:B---3--:R-:W-:Y:S01]  /*0330*/  NOP ;  /* 0x0000000000007918 */ /* 0x008fe20000000000 */
.L_x_5:
[----:B------:R-:W-:Y:S05]  /*0340*/  BSYNC.RECONVERGENT B0 ;  /* 0x0000000000007941 */ /* 0x000fea0003800200 */
.L_x_4:
[----:B------:R-:W-:Y:S04]  /*0350*/  BSSY.RECONVERGENT B0, `(.L_x_6) ;  /* 0x000000a000007945 */ /* 0x000fe80003800200 */
        /* <DEDUP_REMOVED lines=9> */
.L_x_7:
[----:B------:R-:W-:Y:S05]  /*03f0*/  BSYNC.RECONVERGENT B0 ;  /* 0x0000000000007941 */ /* 0x000fea0003800200 */
.L_x_6:
[----:B------:R-:W3:Y:S01]  /*0400*/  LDCU.64 UR8, c[0x0][0x888] ;  /* 0x00011100ff0877ac */ /* 0x000ee20008000a00 */
[----:B------:R-:W-:Y:S02]  /*0410*/  UISETP.EQ.U32.AND UP1, UPT, UR6, URZ, UPT ;  /* 0x000000ff0600728c */ /* 0x000fe4000bf22070 */
[----:B------:R-:W-:Y:S02]  /*0420*/  UPLOP3.LUT UP5, UPT, UPT, UPT, UPT, 0x80, 0x8 ;  /* 0x000000000008789c */ /* 0x000fe40003faf070 */
[----:B---3--:R-:W-:-:S04]  /*0430*/  UISETP.NE.U32.AND UP0, UPT, UR8, URZ, UPT ;  /* 0x000000ff0800728c */ /* 0x008fc8000bf05070 */
[----:B------:R-:W-:-:S04]  /*0440*/  UISETP.NE.AND.EX UP0, UPT, UR9, URZ, UPT, UP0 ;  /* 0x000000ff0900728c */ /* 0x000fc8000bf05300 */
[----:B------:R-:W-:-:S04]  /*0450*/  UISETP.EQ.OR.EX UP2, UPT, UR7, URZ, !UP0, UP1 ;  /* 0x000000ff0700728c */ /* 0x000fc8000c742710 */
[----:B------:R-:W-:-:S05]  /*0460*/  UP2UR UR50, UPR, URZ, 0x4 ;  /* 0x00000004ff327883 */ /* 0x000fca0008000000 */
[----:B------:R-:W-:Y:S07]  /*0470*/  BRA.U !UP2, `(.L_x_8) ;  /* 0x000000010a207547 */ /* 0x000fee000b800000 */
[----:B------:R-:W-:Y:S01]  /*0480*/  UISETP.NE.U32.AND UP2, UPT, UR6, URZ, UPT ;  /* 0x000000ff0600728c */ /* 0x000fe2000bf45070 */
[----:B-----5:R-:W-:Y:S01]  /*0490*/  FSETP.NEU.AND P0, PT, R49, RZ, PT ;  /* 0x000000ff3100720b */ /* 0x020fe20003f0d000 */
[----:B------:R-:W-:Y:S02]  /*04a0*/  USEL UR6, URZ, 0xffffffff, UP0 ;  /* 0xffffffffff067887 */ /* 0x000fe40008000000 */
[----:B------:R-:W-:-:S10]  /*04b0*/  UISETP.NE.AND.EX UP2, UPT, UR7, URZ, UPT, UP2 ;  /* 0x000000ff0700728c */ /* 0x000fd4000bf45320 */
[----:B------:R-:W-:Y:S01]  /*04c0*/  VOTEU.ANY UP1, P0 ;  /* 0x0000000000ff7886 */ /* 0x000fe20000020100 */
[----:B------:R-:W-:-:S04]  /*04d0*/  @!UP2 USEL UR6, URZ, 0xffffffff, UP1 ;  /* 0xffffffffff06a887 */ /* 0x000fc80008800000 */
[----:B------:R-:W-:-:S04]  /*04e0*/  ULOP3.LUT UR6, UR6, 0x1, URZ, 0xc0, !UPT ;  /* 0x0000000106067892 */ /* 0x000fc8000f8ec0ff */
[----:B------:R-:W-:-:S11]  /*04f0*/  UISETP.NE.U32.AND UP5, UPT, UR6, 0x1, UPT ;  /* 0x000000010600788c */ /* 0x000fd6000bfa5070 */
.L_x_8:
[----:B------:R-:W3:Y:S01]  /*0500*/  SHFL.IDX PT, R0, R102, RZ, 0x1f ;  /* 0x00001fff66007589 */ /* 0x000ee200000e0000 */
[----:B------:R-:W-:-:S04]  /*0510*/  UISETP.NE.AND UP1, UPT, UR10, 0x2, UPT ;  /* 0x000000020a00788c */ /* 0x000fc8000bf25270 */
[----:B------:R-:W-:Y:S02]  /*0520*/  UISETP.EQ.AND UP2, UPT, UR5, URZ, !UP1 ;  /* 0x000000ff0500728c */ /* 0x000fe4000cf42270 */
[----:B------:R-:W-:-:S04]  /*0530*/  USEL UR6, URZ, 0x1, UP1 ;  /* 0x00000001ff067887 */ /* 0x000fc80008800000 */
[----:B------:R-:W-:Y:S02]  /*0540*/  PLOP3.LUT P5, PT, P1, PT, UP2, 0x80, 0x8 ;  /* 0x000000000008781c */ /* 0x000fe40000faf028 */
[----:B---3--:R-:W-:-:S13]  /*0550*/  ISETP.NE.AND P0, PT, R0, RZ, PT ;  /* 0x000000ff0000720c */ /* 0x008fda0003f05270 */
[----:B------:R-:W-:Y:S05]  /*0560*/  @P0 BRA `(.L_x_9) ;  /* 0x0000000000640947 */ /* 0x000fea0003800000 */
[----:B------:R-:W-:Y:S01]  /*0570*/  UMOV UR8, 0x400 ;  /* 0x0000040000087882 */ /* 0x000fe20000000000 */
[----:B------:R-:W-:Y:S01]  /*0580*/  UMOV UR7, 0x1 ;  /* 0x0000000100077882 */ /* 0x000fe20000000000 */
[----:B------:R-:W-:Y:S02]  /*0590*/  ULEA UR8, UR37, UR8, 0x18 ;  /* 0x0000000825087291 */ /* 0x000fe4000f8ec0ff */
[----:B------:R-:W-:-:S04]  /*05a0*/  UIADD3 UR12, UPT, UPT, -UR7, 0x100000, URZ ;  /* 0x00100000070c7890 */ /* 0x000fc8000fffe1ff */
[----:B------:R-:W-:Y:S02]  /*05b0*/  USHF.L.U32 UR13, UR12, 0xb, URZ ;  /* 0x0000000b0c0d7899 */ /* 0x000fe400080006ff */
[----:B------:R-:W-:Y:S01]  /*05c0*/  USHF.L.U32 UR12, UR12, 0x1, URZ ;  /* 0x000000010c0c7899 */ /* 0x000fe200080006ff */
[----:B------:R-:W-:Y:S01]  /*05d0*/  ELECT P0, URZ, PT ;  /* 0x0000000000ff782f */ /* 0x000fe20003800000 */
[----:B------:R-:W3:Y:S10]  /*05e0*/  FENCE.VIEW.ASYNC.S ;  /* 0x00000000000073c6 */ /* 0x000ef40000000000 */
[----:B---3--:R3:W4:Y:S01]  /*05f0*/  SYNCS.EXCH.64 URZ, [UR8], UR12 ;  /* 0x0000000c08ff75b2 */ /* 0x0087220008000100 */
[----:B------:R3:W1:Y:S01]  /*0600*/  SYNCS.EXCH.64 URZ, [UR8+0x40], UR12 ;  /* 0x0000400c08ff75b2 */ /* 0x0006620008000100 */
        /* <DEDUP_REMOVED lines=13> */
[----:B------:R3:W1:Y:S02]  /*06e0*/  SYNCS.EXCH.64 URZ, [UR8+0x78], UR12 ;  /* 0x0000780c08ff75b2 */ /* 0x0006640008000100 */
[----:B---3--:R-:W-:Y:S01]  /*06f0*/  NOP ;  /* 0x0000000000007918 */ /* 0x008fe20000000000 */
.L_x_9:
[----:B------:R-:W3:Y:S01]  /*0700*/  SHFL.IDX PT, R0, R102, RZ, 0x1f ;  /* 0x00001fff66007589 */ /* 0x000ee200000e0000 */
[----:B------:R-:W-:Y:S01]  /*0710*/  NOP ;  /* 0x0000000000007918 */ /* 0x000fe20000000000 */
[----:B---3--:R-:W-:-:S13]  /*0720*/  ISETP.NE.AND P0, PT, R0, 0x1, PT ;  /* 0x000000010000780c */ /* 0x008fda0003f05270 */
[----:B------:R-:W-:Y:S05]  /*0730*/  @P0 BRA `(.L_x_10) ;  /* 0x0000000000540947 */ /* 0x000fea0003800000 */
[----:B------:R-:W-:Y:S01]  /*0740*/  UMOV UR9, 0x400 ;  /* 0x0000040000097882 */ /* 0x000fe20000000000 */
[----:B------:R-:W-:Y:S01]  /*0750*/  UMOV UR8, 0x20 ;  /* 0x0000002000087882 */ /* 0x000fe20000000000 */
[----:B------:R-:W-:Y:S01]  /*0760*/  UMOV UR7, 0x80 ;  /* 0x0000008000077882 */ /* 0x000fe20000000000 */
[----:B------:R-:W-:Y:S02]  /*0770*/  ULEA UR9, UR37, UR9, 0x18 ;  /* 0x0000000925097291 */ /* 0x000fe4000f8ec0ff */
[----:B------:R-:W-:-:S04]  /*0780*/  UIADD3 UR12, UPT, UPT, -UR8, 0x100000, URZ ;  /* 0x00100000080c7890 */ /* 0x000fc8000fffe1ff */
[----:B------:R-:W-:Y:S02]  /*0790*/  USHF.L.U32 UR13, UR12, 0xb, URZ ;  /* 0x0000000b0c0d7899 */ /* 0x000fe400080006ff */
[----:B------:R-:W-:Y:S02]  /*07a0*/  USHF.L.U32 UR12, UR12, 0x1, URZ ;  /* 0x000000010c0c7899 */ /* 0x000fe400080006ff */
[----:B------:R-:W-:-:S04]  /*07b0*/  UIADD3 UR14, UPT, UPT, -UR7, 0x100000, URZ ;  /* 0x00100000070e7890 */ /* 0x000fc8000fffe1ff */
[----:B------:R-:W-:Y:S02]  /*07c0*/  USHF.L.U32 UR15, UR14, 0xb, URZ ;  /* 0x0000000b0e0f7899 */ /* 0x000fe400080006ff */
[----:B------:R-:W-:Y:S01]  /*07d0*/  USHF.L.U32 UR14, UR14, 0x1, URZ ;  /* 0x000000010e0e7899 */ /* 0x000fe200080006ff */
[----:B------:R-:W-:Y:S01]  /*07e0*/  ELECT P0, URZ, PT ;  /* 0x0000000000ff782f */ /* 0x000fe20003800000 */
[----:B------:R-:W3:Y:S02]  /*07f0*/  FENCE.VIEW.ASYNC.S ;  /* 0x00000000000073c6 */ /* 0x000ee40000000000 */
[----:B---3--:R3:W1:Y:S08]  /*0800*/  SYNCS.EXCH.64 URZ, [UR9+0x80], UR12 ;  /* 0x0000800c09ff75b2 */ /* 0x0086700008000100 */
[----:B------:R3:W1:Y:S01]  /*0810*/  SYNCS.EXCH.64 URZ, [UR9+0xa0], UR14 ;  /* 0x0000a00e09ff75b2 */ /* 0x0006620008000100 */
[----:B------:R3:W1:Y:S01]  /*0820*/  SYNCS.EXCH.64 URZ, [UR9+0x88], UR12 ;  /* 0x0000880c09ff75b2 */ /* 0x0006620008000100 */
[----:B------:R3:W1:Y:S01]  /*0830*/  SYNCS.EXCH.64 URZ, [UR9+0xa8], UR14 ;  /* 0x0000a80e09ff75b2 */ /* 0x0006620008000100 */
[----:B------:R3:W1:Y:S01]  /*0840*/  SYNCS.EXCH.64 URZ, [UR9+0x90], UR12 ;  /* 0x0000900c09ff75b2 */ /* 0x0006620008000100 */
[----:B------:R3:W1:Y:S01]  /*0850*/  SYNCS.EXCH.64 URZ, [UR9+0xb0], UR14 ;  /* 0x0000b00e09ff75b2 */ /* 0x0006620008000100 */
[----:B------:R3:W1:Y:S01]  /*0860*/  SYNCS.EXCH.64 URZ, [UR9+0x98], UR12 ;  /* 0x0000980c09ff75b2 */ /* 0x0006620008000100 */
[----:B------:R3:W1:Y:S01]  /*0870*/  SYNCS.EXCH.64 URZ, [UR9+0xb8], UR14 ;  /* 0x0000b80e09ff75b2 */ /* 0x0006620008000100 */
[----:B------:R-:W-:Y:S01]  /*0880*/  NOP ;  /* 0x0000000000007918 */ /* 0x000fe20000000000 */
.L_x_10:
[----:B------:R-:W2:Y:S01]  /*0890*/  SHFL.IDX PT, R0, R102, RZ, 0x1f ;  /* 0x00001fff66007589 */ /* 0x000ea200000e0000 */
[----:B------:R-:W-:Y:S01]  /*08a0*/  NOP ;  /* 0x0000000000007918 */ /* 0x000fe20000000000 */
[----:B--2---:R-:W-:-:S13]  /*08b0*/  ISETP.NE.AND P0, PT, R0, 0x3, PT ;  /* 0x000000030000780c */ /* 0x004fda0003f05270 */
[----:B------:R-:W-:Y:S05]  /*08c0*/  @P0 BRA `(.L_x_11) ;  /* 0x00000000002c0947 */ /* 0x000fea0003800000 */
[----:B------:R-:W-:Y:S01]  /*08d0*/  UMOV UR8, 0x400 ;  /* 0x0000040000087882 */ /* 0x000fe20000000000 */
[----:B------:R-:W-:Y:S01]  /*08e0*/  UMOV UR7, 0x20 ;  /* 0x0000002000077882 */ /* 0x000fe20000000000 */
[----:B------:R-:W-:Y:S02]  /*08f0*/  ULEA UR8, UR37, UR8, 0x18 ;  /* 0x0000000825087291 */ /* 0x000fe4000f8ec0ff */
[----:B---3--:R-:W-:-:S04]  /*0900*/  UIADD3 UR12, UPT, UPT, -UR7, 0x100000, URZ ;  /* 0x00100000070c7890 */ /* 0x008fc8000fffe1ff */
[----:B------:R-:W-:Y:S02]  /*0910*/  USHF.L.U32 UR13, UR12, 0xb, URZ ;  /* 0x0000000b0c0d7899 */ /* 0x000fe400080006ff */
[----:B------:R-:W-:Y:S01]  /*0920*/  USHF.L.U32 UR12, UR12, 0x1, URZ ;  /* 0x000000010c0c7899 */ /* 0x000fe200080006ff */
[----:B------:R-:W-:Y:S01]  /*0930*/  ELECT P0, URZ, PT ;  /* 0x0000000000ff782f */ /* 0x000fe20003800000 */
[----:B------:R-:W2:Y:S10]  /*0940*/  FENCE.VIEW.ASYNC.S ;  /* 0x00000000000073c6 */ /* 0x000eb40000000000 */
[----:B--2---:R2:W3:Y:S01]  /*0950*/  SYNCS.EXCH.64 URZ, [UR8+0xc0], UR12 ;  /* 0x0000c00c08ff75b2 */ /* 0x0044e20008000100 */
[----:B------:R2:W1:Y:S01]  /*0960*/  SYNCS.EXCH.64 URZ, [UR8+0xc8], UR12 ;  /* 0x0000c80c08ff75b2 */ /* 0x0004620008000100 */
[----:B------:R-:W-:Y:S01]  /*0970*/  NOP ;  /* 0x0000000000007918 */ /* 0x000fe20000000000 */
.L_x_11:
[----:B------:R-:W4:Y:S01]  /*0980*/  SHFL.IDX PT, R0, R102, RZ, 0x1f ;  /* 0x00001fff66007589 */ /* 0x000f2200000e0000 */
[----:B------:R-:W-:Y:S01]  /*0990*/  NOP ;  /* 0x0000000000007918 */ /* 0x000fe20000000000 */
[----:B----4-:R-:W-:-:S13]  /*09a0*/  ISETP.NE.AND P0, PT, R0, 0x4, PT ;  /* 0x000000040000780c */ /* 0x010fda0003f05270 */
[----:B------:R-:W-:Y:S05]  /*09b0*/  @P0 BRA `(.L_x_12) ;  /* 0x0000000000480947 */ /* 0x000fea0003800000 */
[----:B---3--:R-:W-:Y:S01]  /*09c0*/  UMOV UR9, 0x1e0 ;  /* 0x000001e000097882 */ /* 0x008fe20000000000 */
[----:B--2---:R-:W-:Y:S01]  /*09d0*/  UMOV UR8, 0x400 ;  /* 0x0000040000087882 */ /* 0x004fe20000000000 */
[----:B------:R-:W-:Y:S01]  /*09e0*/  USEL UR9, UR9, 0x1a0, UP5 ;  /* 0x000001a009097887 */ /* 0x000fe2000a800000 */
        /* <DEDUP_REMOVED lines=9> */
[----:B------:R-:W2:Y:S02]  /*0a80*/  FENCE.VIEW.ASYNC.S ;  /* 0x00000000000073c6 */ /* 0x000ea40000000000 */
[----:B--2---:R4:W2:Y:S08]  /*0a90*/  SYNCS.EXCH.64 URZ, [UR8+0xd0], UR12 ;  /* 0x0000d00c08ff75b2 */ /* 0x0048b00008000100 */
[----:B------:R4:W3:Y:S01]  /*0aa0*/  SYNCS.EXCH.64 URZ, [UR8+0xe0], UR14 ;  /* 0x0000e00e08ff75b2 */ /* 0x0008e20008000100 */
[----:B------:R4:W1:Y:S01]  /*0ab0*/  SYNCS.EXCH.64 URZ, [UR8+0xd8], UR12 ;  /* 0x0000d80c08ff75b2 */ /* 0x0008620008000100 */
[----:B------:R4:W1:Y:S02]  /*0ac0*/  SYNCS.EXCH.64 URZ, [UR8+0xe8], UR14 ;  /* 0x0000e80e08ff75b2 */ /* 0x0008640008000100 */
[----:B----4-:R-:W-:Y:S01]  /*0ad0*/  NOP ;  /* 0x0000000000007918 */ /* 0x010fe20000000000 */
.L_x_12:
[----:B------:R-:W4:Y:S01]  /*0ae0*/  SHFL.IDX PT, R0, R102, RZ, 0x1f ;  /* 0x00001fff66007589 */ /* 0x000f2200000e0000 */
[----:B------:R-:W-:Y:S01]  /*0af0*/  NOP ;  /* 0x0000000000007918 */ /* 0x000fe20000000000 */
[----:B----4-:R-:W-:-:S13]  /*0b00*/  ISETP.NE.AND P0, PT, R0, 0x5, PT ;  /* 0x000000050000780c */ /* 0x010fda0003f05270 */
[----:B------:R-:W-:Y:S05]  /*0b10*/  @P0 BRA `(.L_x_13) ;  /* 0x0000000000540947 */ /* 0x000fea0003800000 */
[----:B---3--:R-:W-:Y:S01]  /*0b20*/  UMOV UR9, 0x400 ;  /* 0x0000040000097882 */ /* 0x008fe20000000000 */
[----:B--2---:R-:W-:Y:S01]  /*0b30*/  UMOV UR8, 0x1 ;  /* 0x0000000100087882 */ /* 0x004fe20000000000 */
        /* <DEDUP_REMOVED lines=13> */
[----:B------:R4:W1:Y:S01]  /*0c10*/  SYNCS.EXCH.64 URZ, [UR9+0x118], UR14 ;  /* 0x0001180e09ff75b2 */ /* 0x0008620008000100 */
[----:B------:R4:W1:Y:S01]  /*0c20*/  SYNCS.EXCH.64 URZ, [UR9+0x100], UR12 ;  /* 0x0001000c09ff75b2 */ /* 0x0008620008000100 */
[----:B------:R4:W1:Y:S01]  /*0c30*/  SYNCS.EXCH.64 URZ, [UR9+0x120], UR14 ;  /* 0x0001200e09ff75b2 */ /* 0x0008620008000100 */
[----:B------:R4:W1:Y:S01]  /*0c40*/  SYNCS.EXCH.64 URZ, [UR9+0x108], UR12 ;  /* 0x0001080c09ff75b2 */ /* 0x0008620008000100 */
[----:B------:R4:W1:Y:S02]  /*0c50*/  SYNCS.EXCH.64 URZ, [UR9+0x128], UR14 ;  /* 0x0001280e09ff75b2 */ /* 0x0008640008000100 */
[----:B----4-:R-:W-:Y:S01]  /*0c60*/  NOP ;  /* 0x0000000000007918 */ /* 0x010fe20000000000 */
.L_x_13:
[----:B------:R-:W4:Y:S01]  /*0c70*/  SHFL.IDX PT, R0, R102, RZ, 0x1f ;  /* 0x00001fff66007589 */ /* 0x000f2200000e0000 */
[----:B------:R-:W-:Y:S01]  /*0c80*/  ISETP.NE.OR P1, PT, RZ, UR10, !P1 ;  /* 0x0000000aff007c0c */ /* 0x000fe2000cf25670 */
[----:B------:R-:W-:Y:S01]  /*0c90*/  NOP ;  /* 0x0000000000007918 */ /* 0x000fe20000000000 */
[----:B----4-:R-:W-:-:S13]  /*0ca0*/  ISETP.NE.AND P0, PT, R0, 0x3, PT ;  /* 0x000000030000780c */ /* 0x010fda0003f05270 */
[----:B------:R-:W-:Y:S05]  /*0cb0*/  @P0 BRA `(.L_x_14) ;  /* 0x0000000000340947 */ /* 0x000fea0003800000 */
[----:B--2---:R-:W-:Y:S01]  /*0cc0*/  UMOV UR8, 0x400 ;  /* 0x0000040000087882 */ /* 0x004fe20000000000 */
[----:B------:R-:W-:Y:S01]  /*0cd0*/  UMOV UR7, 0x20 ;  /* 0x0000002000077882 */ /* 0x000fe20000000000 */
[----:B------:R-:W-:Y:S02]  /*0ce0*/  ULEA UR8, UR37, UR8, 0x18 ;  /* 0x0000000825087291 */ /* 0x000fe4000f8ec0ff */
[----:B---3--:R-:W-:-:S04]  /*0cf0*/  UIADD3 UR12, UPT, UPT, -UR7, 0x100000, URZ ;  /* 0x00100000070c7890 */ /* 0x008fc8000fffe1ff */
[----:B------:R-:W-:Y:S02]  /*0d00*/  USHF.L.U32 UR13, UR12, 0xb, URZ ;  /* 0x0000000b0c0d7899 */ /* 0x000fe400080006ff */
[----:B------:R-:W-:Y:S01]  /*0d10*/  USHF.L.U32 UR12, UR12, 0x1, URZ ;  /* 0x000000010c0c7899 */ /* 0x000fe200080006ff */
[----:B------:R-:W-:Y:S01]  /*0d20*/  ELECT P0, URZ, PT ;  /* 0x0000000000ff782f */ /* 0x000fe20003800000 */
[----:B------:R-:W2:Y:S10]  /*0d30*/  FENCE.VIEW.ASYNC.S ;  /* 0x00000000000073c6 */ /* 0x000eb40000000000 */
[----:B--2---:R4:W2:Y:S01]  /*0d40*/  SYNCS.EXCH.64 URZ, [UR8+0x130], UR12 ;  /* 0x0001300c08ff75b2 */ /* 0x0048a20008000100 */
[----:B------:R4:W3:Y:S01]  /*0d50*/  SYNCS.EXCH.64 URZ, [UR8+0x140], UR12 ;  /* 0x0001400c08ff75b2 */ /* 0x0008e20008000100 */
[----:B------:R4:W1:Y:S01]  /*0d60*/  SYNCS.EXCH.64 URZ, [UR8+0x138], UR12 ;  /* 0x0001380c08ff75b2 */ /* 0x0008620008000100 */
[----:B------:R4:W1:Y:S02]  /*0d70*/  SYNCS.EXCH.64 URZ, [UR8+0x148], UR12 ;  /* 0x0001480c08ff75b2 */ /* 0x0008640008000100 */
[----:B----4-:R-:W-:Y:S01]  /*0d80*/  NOP ;  /* 0x0000000000007918 */ /* 0x010fe20000000000 */
.L_x_14:
[----:B------:R-:W-:Y:S01]  /*0d90*/  VOTEU.ALL UP1, P1 ;  /* 0x0000000000ff7886 */ /* 0x000fe20000820000 */
[----:B--2---:R-:W2:Y:S01]  /*0da0*/  LDCU UR8, c[0x0][0x36c] ;  /* 0x00006d80ff0877ac */ /* 0x004ea20008000800 */
[----:B------:R-:W-:Y:S01]  /*0db0*/  NOP ;  /* 0x0000000000007918 */ /* 0x000fe20000000000 */
[----:B------:R-:W-:Y:S01]  /*0dc0*/  LOP3.LUT R10, R109, 0x1f, RZ, 0xc0, !PT ;  /* 0x0000001f6d0a7812 */ /* 0x000fe200078ec0ff */
[----:B---3--:R-:W-:Y:S01]  /*0dd0*/  UMOV UR12, 0x20 ;  /* 0x00000020000c7882 */ /* 0x008fe20000000000 */
[----:B------:R-:W-:Y:S01]  /*0de0*/  @!UP1 UMOV UR7, 0x400 ;  /* 0x0000040000079882 */ /* 0x000fe20000000000 */
[----:B------:R-:W-:-:S04]  /*0df0*/  @!UP1 UIADD3 UR12, UPT, UPT, -UR12, 0x100000, URZ ;  /* 0x001000000c0c9890 */ /* 0x000fc8000fffe1ff */
[----:B------:R-:W-:Y:S02]  /*0e00*/  @!UP1 USHF.L.U32 UR13, UR12, 0xb, URZ ;  /* 0x0000000b0c0d9899 */ /* 0x000fe400080006ff */
[----:B------:R-:W-:Y:S02]  /*0e10*/  @!UP1 USHF.L.U32 UR12, UR12, 0x1, URZ ;  /* 0x000000010c0c9899 */ /* 0x000fe400080006ff */
[----:B------:R-:W-:Y:S01]  /*0e20*/  @!UP1 ULEA UR7, UR37, UR7, 0x18 ;  /* 0x0000000725079291 */ /* 0x000fe2000f8ec0ff */
[----:B------:R-:W-:Y:S01]  /*0e30*/  VOTEU.ALL UP1, P1 ;  /* 0x0000000000ff7886 */ /* 0x000fe20000820000 */
[----:B------:R-:W-:Y:S01]  /*0e40*/  UISETP.NE.AND UP4, UPT, UR10, URZ, UPT ;  /* 0x000000ff0a00728c */ /* 0x000fe2000bf85270 */
[----:B------:R-:W3:Y:S09]  /*0e50*/  FENCE.VIEW.ASYNC.S ;  /* 0x00000000000073c6 */ /* 0x000ef20000000000 */
[----:B---3--:R3:W4:Y:S01]  /*0e60*/  @!UP1 SYNCS.EXCH.64 URZ, [UR7+0x150], UR12 ;  /* 0x0001500c07ff95b2 */ /* 0x0087220008000100 */
[----:B--2---:R-:W-:-:S09]  /*0e70*/  UISETP.EQ.U32.AND UP1, UPT, UR8, 0x1, UPT ;  /* 0x000000010800788c */ /* 0x004fd2000bf22070 */
[----:B------:R-:W-:Y:S05]  /*0e80*/  BRA.U !UP1, `(.L_x_15) ;  /* 0x0000000109087547 */ /* 0x000fea000b800000 */
[----:B-1--4-:R-:W-:Y:S01]  /*0e90*/  UCGABAR_ARV ;  /* 0x00000000000079c7 */ /* 0x012fe20008000000 */
[----:B------:R-:W-:Y:S05]  /*0ea0*/  BRA `(.L_x_16) ;  /* 0x0000000000047947 */ /* 0x000fea0003800000 */
.L_x_15:
[----:B-1--4-:R-:W-:Y:S01]  /*0eb0*/  NOP ;  /* 0x0000000000007918 */ /* 0x012fe20000000000 */
.L_x_16:
[----:B------:R-:W1:Y:S01]  /*0ec0*/  S2R R15, SR_CTAID.Y ;  /* 0x00000000000f7919 */ /* 0x000e620000002600 */
[----:B------:R-:W-:-:S05]  /*0ed0*/  CS2R.32 R95, SR_CgaSize ;  /* 0x00000000005f7805 */ /* 0x000fca0000008a00 */
[----:B------:R-:W-:-:S05]  /*0ee0*/  IMAD R95, R95, -0xa0, RZ ;  /* 0xffffff605f5f7824 */ /* 0x000fca00078e02ff */
[----:B---3--:R-:W-:-:S14]  /*0ef0*/  R2UR UR7, R95 ;  /* 0x000000005f0772ca */ /* 0x008fdc00000e0000 */
[----:B------:R-:W2:Y:S01]  /*0f00*/  LDCU UR7, c[0x0][UR7+0x2b4] ;  /* 0x00005680070777ac */ /* 0x000ea20008000800 */
[----:B------:R-:W-:-:S05]  /*0f10*/  CS2R.32 R0, SR_CgaSize ;  /* 0x0000000000007805 */ /* 0x000fca0000008a00 */
[----:B------:R-:W-:-:S06]  /*0f20*/  IMAD R0, R0, -0xa0, RZ ;  /* 0xffffff6000007824 */ /* 0x000fcc00078e02ff */
[----:B------:R-:W3:Y:S01]  /*0f30*/  LDC R0, c[0x0][R0+0x2a4] ;  /* 0x0000a90000007b82 */ /* 0x000ee20000000800 */
[----:B------:R-:W-:Y:S01]  /*0f40*/  PRMT R8, RZ, 0x7610, R8 ;  /* 0x00007610ff087816 */ /* 0x000fe20000000008 */
[----:B------:R-:W4:Y:S01]  /*0f50*/  S2R R9, SR_CTAID.X ;  /* 0x0000000000097919 */ /* 0x000f220000002500 */
[----:B------:R-:W-:-:S05]  /*0f60*/  CS2R.32 R95, SR_CgaSize ;  /* 0x00000000005f7805 */ /* 0x000fca0000008a00 */
[----:B------:R-:W-:-:S05]  /*0f70*/  IMAD R95, R95, -0xa0, RZ ;  /* 0xffffff605f5f7824 */ /* 0x000fca00078e02ff */
[----:B------:R-:W-:-:S14]  /*0f80*/  R2UR UR8, R95 ;  /* 0x000000005f0872ca */ /* 0x000fdc00000e0000 */
[----:B------:R-:W3:Y:S01]  /*0f90*/  LDCU UR8, c[0x0][UR8+0x2b0] ;  /* 0x00005600080877ac */ /* 0x000ee20008000800 */
[----:B------:R-:W-:Y:S01]  /*0fa0*/  UISETP.NE.AND UP2, UPT, UR10, 0x2, UPT ;  /* 0x000000020a00788c */ /* 0x000fe2000bf45270 */
[----:B------:R-:W2:Y:S01]  /*0fb0*/  LDC R11, c[0x0][0xb24] ;  /* 0x0002c900ff0b7b82 */ /* 0x000ea20000000800 */
[----:B------:R-:W-:-:S05]  /*0fc0*/  CS2R.32 R2, SR_CgaSize ;  /* 0x0000000000027805 */ /* 0x000fca0000008a00 */
[----:B------:R-:W-:-:S06]  /*0fd0*/  IMAD R2, R2, -0xa0, RZ ;  /* 0xffffff6002027824 */ /* 0x000fcc00078e02ff */
[----:B------:R-:W3:Y:S08]  /*0fe0*/  LDC R2, c[0x0][R2+0x2a0] ;  /* 0x0000a80002027b82 */ /* 0x000ef00000000800 */
[----:B------:R-:W3:Y:S01]  /*0ff0*/  LDC R40, c[0x0][0xb24] ;  /* 0x0002c900ff287b82 */ /* 0x000ee20000000800 */
[----:B-1----:R-:W-:-:S07]  /*1000*/  I2FP.F32.U32 R94, R15 ;  /* 0x0000000f005e7245 */ /* 0x002fce0000201000 */
[----:B------:R-:W1:Y:S01]  /*1010*/  S2UR UR36, SR_CTAID.Z ;  /* 0x00000000002479c3 */ /* 0x000e620000002700 */
[----:B--2---:R-:W-:Y:S01]  /*1020*/  ISETP.GE.AND P0, PT, R11, 0x1, PT ;  /* 0x000000010b00780c */ /* 0x004fe20003f06270 */
[----:B----4-:R-:W-:Y:S01]  /*1030*/  IMAD.MOV.U32 R14, RZ, RZ, R9 ;  /* 0x000000ffff0e7224 */ /* 0x010fe200078e0009 */
[----:B------:R-:W-:Y:S01]  /*1040*/  I2FP.F32.U32 R95, R9 ;  /* 0x00000009005f7245 */ /* 0x000fe20000201000 */
[----:B------:R-:W-:Y:S01]  /*1050*/  FMUL R94, R94, UR7 ;  /* 0x000000075e5e7c20 */ /* 0x000fe20008400000 */
[----:B------:R-:W2:Y:S03]  /*1060*/  LDCU UR7, c[0x0][0xb30] ;  /* 0x00016600ff0777ac */ /* 0x000ea60008000800 */
[----:B---3--:R-:W-:Y:S02]  /*1070*/  FMUL R95, R95, UR8 ;  /* 0x000000085f5f7c20 */ /* 0x008fe40008400000 */
[----:B------:R-:W3:Y:S08]  /*1080*/  F2I.U32.TRUNC.NTZ R94, R94 ;  /* 0x0000005e005e7305 */ /* 0x000ef0000020f000 */
[----:B------:R-:W4:Y:S01]  /*1090*/  F2I.U32.TRUNC.NTZ R95, R95 ;  /* 0x0000005f005f7305 */ /* 0x000f22000020f000 */
[----:B--2---:R-:W-:Y:S01]  /*10a0*/  UISETP.NE.AND UP3, UPT, UR7, 0x1, UPT ;  /* 0x000000010700788c */ /* 0x004fe2000bf65270 */
[----:B---3--:R-:W-:-:S05]  /*10b0*/  IADD3 R94, PT, PT, -R94, RZ, RZ ;  /* 0x000000ff5e5e7210 */ /* 0x008fca0007ffe1ff */
[----:B------:R-:W-:Y:S01]  /*10c0*/  IMAD R94, R0, R94, R15 ;  /* 0x0000005e005e7224 */ /* 0x000fe200078e020f */
[----:B------:R-:W-:Y:S01]  /*10d0*/  PRMT R0, RZ, 0x7610, R0 ;  /* 0x00007610ff007816 */ /* 0x000fe20000000000 */
[----:B----4-:R-:W-:-:S04]  /*10e0*/  IMAD.MOV R95, RZ, RZ, -R95 ;  /* 0x000000ffff5f7224 */ /* 0x010fc800078e0a5f */
[----:B------:R-:W-:Y:S01]  /*10f0*/  IMAD R95, R2, R95, R9 ;  /* 0x0000005f025f7224 */ /* 0x000fe200078e0209 */
[----:B-1----:R-:W-:Y:S06]  /*1100*/  BRA.U UP4, `(.L_x_17) ;  /* 0x0000000104247547 */ /* 0x002fec000b800000 */
[----:B------:R-:W-:Y:S01]  /*1110*/  ISETP.NE.AND P1, PT, R94, RZ, PT ;  /* 0x000000ff5e00720c */ /* 0x000fe20003f25270 */
[----:B------:R-:W-:Y:S01]  /*1120*/  IMAD.MOV.U32 R0, RZ, RZ, 0x3 ;  /* 0x00000003ff007424 */ /* 0x000fe200078e00ff */
[C---:B------:R-:W-:Y:S02]  /*1130*/  LOP3.LUT R2, R95.reuse, 0xfffffffe, RZ, 0xc0, !PT ;  /* 0xfffffffe5f027812 */ /* 0x040fe400078ec0ff */
[----:B------:R-:W-:Y:S02]  /*1140*/  ISETP.LT.U32.OR P1, PT, R95, 0x2, !P1 ;  /* 0x000000025f00780c */ /* 0x000fe40004f21470 */
[----:B------:R-:W-:Y:S02]  /*1150*/  SHF.L.U32 R0, R0, R2, RZ ;  /* 0x0000000200007219 */ /* 0x000fe400000006ff */
[----:B------:R-:W-:Y:S02]  /*1160*/  SEL R4, RZ, 0x1, !P1 ;  /* 0x00000001ff047807 */ /* 0x000fe40004800000 */
[----:B------:R-:W-:-:S05]  /*1170*/  SEL R3, RZ, 0x2, !P1 ;  /* 0x00000002ff037807 */ /* 0x000fca0004800000 */
[----:B------:R-:W-:-:S05]  /*1180*/  IMAD.IADD R3, R4, 0x1, R3 ;  /* 0x0000000104037824 */ /* 0x000fca00078e0203 */
[----:B------:R-:W-:Y:S02]  /*1190*/  PRMT R8, R3, 0x7610, R8 ;  /* 0x0000761003087816 */ /* 0x000fe40000000008 */
.L_x_17:
[----:B------:R-:W-:Y:S05]  /*11a0*/  @!P0 BRA `(.L_x_18) ;  /* 0x0000000000b88947 */ /* 0x000fea0003800000 */
[----:B------:R-:W1:Y:S01]  /*11b0*/  LDC.64 R4, c[0x0][0xb18] ;  /* 0x0002c600ff047b82 */ /* 0x000e620000000a00 */
[----:B------:R-:W-:-:S07]  /*11c0*/  ISETP.NE.AND P0, PT, R11, 0x1, PT ;  /* 0x000000010b00780c */ /* 0x000fce0003f05270 */
[----:B------:R-:W2:Y:S08]  /*11d0*/  LDC R14, c[0x0][0xb0c] ;  /* 0x0002c300ff0e7b82 */ /* 0x000eb00000000800 */
[----:B------:R-:W3:Y:S08]  /*11e0*/  LDC R16, c[0x0][0x370] ;  /* 0x0000dc00ff107b82 */ /* 0x000ef00000000800 */
[----:B------:R-:W4:Y:S01]  /*11f0*/  LDC R13, c[0x0][0x374] ;  /* 0x0000dd00ff0d7b82 */ /* 0x000f220000000800 */
[----:B-1----:R-:W-:-:S07]  /*1200*/  ISETP.NE.AND P1, PT, R4, 0x1, PT ;  /* 0x000000010400780c */ /* 0x002fce0003f25270 */
[----:B------:R-:W3:Y:S01]  /*1210*/  LDC.64 R6, c[0x0][0xb10] ;  /* 0x0002c400ff067b82 */ /* 0x000ee20000000a00 */
[----:B--2---:R-:W-:-:S07]  /*1220*/  ISETP.NE.AND P2, PT, R14, 0x1, PT ;  /* 0x000000010e00780c */ /* 0x004fce0003f45270 */
[----:B------:R-:W1:Y:S08]  /*1230*/  LDC R12, c[0x0][0xb20] ;  /* 0x0002c800ff0c7b82 */ /* 0x000e700000000800 */
[----:B------:R-:W2:Y:S01]  /*1240*/  LDC.64 R2, c[0x0][0xb28] ;  /* 0x0002ca00ff027b82 */ /* 0x000ea20000000a00 */
[----:B----4-:R-:W-:-:S04]  /*1250*/  IMAD.HI.U32 R17, R13, R5, RZ ;  /* 0x000000050d117227 */ /* 0x010fc800078e00ff */
[----:B------:R-:W-:-:S04]  /*1260*/  IMAD.HI.U32 R5, R15, R5, RZ ;  /* 0x000000050f057227 */ /* 0x000fc800078e00ff */
[----:B---3--:R-:W-:-:S05]  /*1270*/  IMAD.HI.U32 R18, R16, R6, RZ ;  /* 0x0000000610127227 */ /* 0x008fca00078e00ff */
[-C--:B------:R-:W-:Y:S01]  /*1280*/  @P2 SHF.R.U32.HI R16, RZ, R7.reuse, R18 ;  /* 0x00000007ff102219 */ /* 0x080fe20000011612 */
[----:B------:R-:W-:Y:S01]  /*1290*/  IMAD.HI.U32 R18, R9, R6, RZ ;  /* 0x0000000609127227 */ /* 0x000fe200078e00ff */
[-C--:B-1----:R-:W-:Y:S02]  /*12a0*/  @P1 SHF.R.U32.HI R13, RZ, R12.reuse, R17 ;  /* 0x0000000cff0d1219 */ /* 0x082fe40000011611 */
[----:B------:R-:W-:Y:S02]  /*12b0*/  SHF.R.U32.HI R5, RZ, R12, R5 ;  /* 0x0000000cff057219 */ /* 0x000fe40000011605 */
[----:B------:R-:W-:Y:S02]  /*12c0*/  SHF.R.U32.HI R18, RZ, R7, R18 ;  /* 0x00000007ff127219 */ /* 0x000fe40000011612 */
[----:B------:R-:W-:Y:S01]  /*12d0*/  SEL R5, R15, R5, !P1 ;  /* 0x000000050f057207 */ /* 0x000fe20004800000 */
[----:B--2---:R-:W-:Y:S01]  /*12e0*/  IMAD.HI.U32 R17, R13, R2, RZ ;  /* 0x000000020d117227 */ /* 0x004fe200078e00ff */
[----:B------:R-:W-:-:S03]  /*12f0*/  SEL R18, R9, R18, !P2 ;  /* 0x0000001209127207 */ /* 0x000fc60005000000 */
[----:B------:R-:W-:Y:S01]  /*1300*/  IMAD.HI.U32 R6, R16, R2, RZ ;  /* 0x0000000210067227 */ /* 0x000fe200078e00ff */
[----:B------:R-:W-:-:S04]  /*1310*/  @P0 SHF.R.U32.HI R13, RZ, R3, R17 ;  /* 0x00000003ff0d0219 */ /* 0x000fc80000011611 */
[----:B------:R-:W-:Y:S01]  /*1320*/  @P0 SHF.R.U32.HI R16, RZ, R3, R6 ;  /* 0x00000003ff100219 */ /* 0x000fe20000011606 */
[----:B------:R-:W-:-:S04]  /*1330*/  IMAD R13, R13, R11, RZ ;  /* 0x0000000b0d0d7224 */ /* 0x000fc800078e02ff */
[----:B------:R-:W-:Y:S01]  /*1340*/  IMAD R6, R16, R11, RZ ;  /* 0x0000000b10067224 */ /* 0x000fe200078e02ff */
[----:B------:R-:W-:-:S04]  /*1350*/  ISETP.GE.AND P1, PT, R5, R13, PT ;  /* 0x0000000d0500720c */ /* 0x000fc80003f26270 */
[----:B------:R-:W-:Y:S01]  /*1360*/  ISETP.GE.OR P1, PT, R18, R6, P1 ;  /* 0x000000061200720c */ /* 0x000fe20000f26670 */
[----:B------:R-:W-:-:S05]  /*1370*/  IMAD.HI.U32 R6, R5, R2, RZ ;  /* 0x0000000205067227 */ /* 0x000fca00078e00ff */
[----:B------:R-:W-:-:S04]  /*1380*/  SHF.R.U32.HI R6, RZ, R3, R6 ;  /* 0x00000003ff067219 */ /* 0x000fc80000011606 */
[----:B------:R-:W-:-:S03]  /*1390*/  SEL R6, R5, R6, !P0 ;  /* 0x0000000605067207 */ /* 0x000fc60004000000 */
[----:B------:R-:W-:Y:S01]  /*13a0*/  @!P1 IMAD.HI.U32 R7, R18, R2, RZ ;  /* 0x0000000212079227 */ /* 0x000fe200078e00ff */
[----:B------:R-:W-:-:S04]  /*13b0*/  IADD3 R2, PT, PT, -R6, RZ, RZ ;  /* 0x000000ff06027210 */ /* 0x000fc80007ffe1ff */
[----:B------:R-:W-:Y:S01]  /*13c0*/  @!P1 SHF.R.U32.HI R3, RZ, R3, R7 ;  /* 0x00000003ff039219 */ /* 0x000fe20000011607 */
[----:B------:R-:W-:Y:S01]  /*13d0*/  IMAD R2, R11, R2, R5 ;  /* 0x000000020b027224 */ /* 0x000fe200078e0205 */
[----:B------:R-:W-:Y:S02]  /*13e0*/  IADD3 R7, PT, PT, -R5, RZ, RZ ;  /* 0x000000ff05077210 */ /* 0x000fe40007ffe1ff */
[----:B------:R-:W-:-:S03]  /*13f0*/  @!P1 SEL R3, R18, R3, !P0 ;  /* 0x0000000312039207 */ /* 0x000fc60004000000 */
[----:B------:R-:W-:Y:S02]  /*1400*/  IMAD R7, R4, R7, R15 ;  /* 0x0000000704077224 */ /* 0x000fe400078e020f */
[--C-:B------:R-:W-:Y:S02]  /*1410*/  @!P1 IMAD.IADD R6, R6, 0x1, -R3.reuse ;  /* 0x0000000106069824 */ /* 0x100fe400078e0a03 */
[----:B------:R-:W-:Y:S01]  /*1420*/  @!P1 IMAD R3, R2, R16, R3 ;  /* 0x0000001002039224 */ /* 0x000fe200078e0203 */
[----:B------:R-:W-:Y:S01]  /*1430*/  IADD3 R2, PT, PT, -R18, RZ, RZ ;  /* 0x000000ff12027210 */ /* 0x000fe20007ffe1ff */
[----:B------:R-:W-:Y:S02]  /*1440*/  @!P1 IMAD R5, R6, R11, R18 ;  /* 0x0000000b06059224 */ /* 0x000fe400078e0212 */
[----:B------:R-:W-:Y:S02]  /*1450*/  @!P1 IMAD.MOV.U32 R18, RZ, RZ, R3 ;  /* 0x000000ffff129224 */ /* 0x000fe400078e0003 */
[----:B------:R-:W-:-:S02]  /*1460*/  IMAD R2, R14, R2, R9 ;  /* 0x000000020e027224 */ /* 0x000fc400078e0209 */
[----:B------:R-:W-:Y:S02]  /*1470*/  IMAD R15, R5, R4, R7 ;  /* 0x00000004050f7224 */ /* 0x000fe400078e0207 */
[----:B------:R-:W-:Y:S02]  /*1480*/  IMAD R14, R18, R14, R2 ;  /* 0x0000000e120e7224 */ /* 0x000fe400078e0202 */
.L_x_18:
[----:B------:R-:W-:Y:S05]  /*1490*/  BRA.U UP3, `(.L_x_19) ;  /* 0x0000000103407547 */ /* 0x000fea000b800000 */
[----:B------:R-:W1:Y:S08]  /*14a0*/  LDC.64 R4, c[0x0][0xb10] ;  /* 0x0002c400ff047b82 */ /* 0x000e700000000a00 */
[----:B------:R-:W2:Y:S08]  /*14b0*/  LDC.64 R2, c[0x0][0xb18] ;  /* 0x0002c600ff027b82 */ /* 0x000eb00000000a00 */
[----:B------:R-:W3:Y:S08]  /*14c0*/  LDC R6, c[0x0][0xb20] ;  /* 0x0002c800ff067b82 */ /* 0x000ef00000000800 */
[----:B------:R-:W4:Y:S01]  /*14d0*/  LDC R7, c[0x0][0xb0c] ;  /* 0x0002c300ff077b82 */ /* 0x000f220000000800 */
[----:B-1----:R-:W-:-:S05]  /*14e0*/  IMAD.HI.U32 R4, R14, R4, RZ ;  /* 0x000000040e047227 */ /* 0x002fca00078e00ff */
[----:B------:R-:W-:Y:S01]  /*14f0*/  SHF.R.U32.HI R4, RZ, R5, R4 ;  /* 0x00000005ff047219 */ /* 0x000fe20000011604 */
[----:B--2---:R-:W-:Y:S01]  /*1500*/  IMAD.HI.U32 R3, R15, R3, RZ ;  /* 0x000000030f037227 */ /* 0x004fe200078e00ff */
[----:B------:R-:W-:-:S04]  /*1510*/  ISETP.NE.AND P0, PT, R2, 0x1, PT ;  /* 0x000000010200780c */ /* 0x000fc80003f05270 */
[----:B---3--:R-:W-:-:S04]  /*1520*/  SHF.R.U32.HI R3, RZ, R6, R3 ;  /* 0x00000006ff037219 */ /* 0x008fc80000011603 */
[----:B------:R-:W-:Y:S02]  /*1530*/  SEL R3, R15, R3, !P0 ;  /* 0x000000030f037207 */ /* 0x000fe40004000000 */
[----:B----4-:R-:W-:-:S04]  /*1540*/  ISETP.NE.AND P1, PT, R7, 0x1, PT ;  /* 0x000000010700780c */ /* 0x010fc80003f25270 */
[----:B------:R-:W-:-:S05]  /*1550*/  SEL R5, R14, R4, !P1 ;  /* 0x000000040e057207 */ /* 0x000fca0004800000 */
[----:B------:R-:W-:Y:S02]  /*1560*/  IMAD.IADD R4, R3, 0x1, -R5 ;  /* 0x0000000103047824 */ /* 0x000fe400078e0a05 */
[----:B------:R-:W-:Y:S02]  /*1570*/  IMAD.IADD R3, R5, 0x1, -R3 ;  /* 0x0000000105037824 */ /* 0x000fe400078e0a03 */
[----:B------:R-:W-:Y:S02]  /*1580*/  IMAD R14, R4, R7, R14 ;  /* 0x00000007040e7224 */ /* 0x000fe400078e020e */
[----:B------:R-:W-:Y:S02]  /*1590*/  IMAD R15, R3, R2, R15 ;  /* 0x00000002030f7224 */ /* 0x000fe400078e020f */
.L_x_19:
[----:B------:R-:W-:Y:S05]  /*15a0*/  BRA.U !UP1, `(.L_x_20) ;  /* 0x00000001090c7547 */ /* 0x000fea000b800000 */
[----:B------:R-:W-:Y:S01]  /*15b0*/  UCGABAR_WAIT ;  /* 0x0000000000007dc7 */ /* 0x000fe20008000000 */
[----:B------:R-:W-:Y:S01]  /*15c0*/  CCTL.IVALL ;  /* 0x00000000ff00798f */ /* 0x000fe20002000000 */
[----:B------:R-:W-:Y:S05]  /*15d0*/  BRA `(.L_x_21) ;  /* 0x0000000000047947 */ /* 0x000fea0003800000 */
.L_x_20:
[----:B------:R-:W-:Y:S06]  /*15e0*/  BAR.SYNC.DEFER_BLOCKING 0x0 ;  /* 0x0000000000007b1d */ /* 0x000fec0000010000 */
.L_x_21:
[----:B------:R-:W-:Y:S05]  /*15f0*/  BRA.U UP2, `(.L_x_22) ;  /* 0x0000001502447547 */ /* 0x000fea000b800000 */
[----:B------:R-:W1:Y:S01]  /*1600*/  LDCU UR4, c[0x0][0x38c] ;  /* 0x00007180ff0477ac */ /* 0x000e620008000800 */
[----:B------:R-:W2:Y:S01]  /*1610*/  LDC R8, c[0x0][0x370] ;  /* 0x0000dc00ff087b82 */ /* 0x000ea20000000800 */
[C---:B------:R-:W-:Y:S01]  /*1620*/  IMAD.SHL.U32 R19, R9.reuse, 0x80, RZ ;  /* 0x0000008009137824 */ /* 0x040fe200078e00ff */
[----:B------:R-:W-:Y:S01]  /*1630*/  PLOP3.LUT P1, PT, PT, PT, UP5, 0x80, 0x8 ;  /* 0x000000000008781c */ /* 0x000fe20003f2f058 */
[----:B------:R-:W-:Y:S01]  /*1640*/  UISETP.NE.AND UP1, UPT, UR10, URZ, UPT ;  /* 0x000000ff0a00728c */ /* 0x000fe2000bf25270 */
[----:B------:R-:W-:Y:S01]  /*1650*/  ISETP.NE.AND P4, PT, R10, RZ, P5 ;  /* 0x000000ff0a00720c */ /* 0x000fe20002f85270 */
[----:B------:R-:W-:Y:S01]  /*1660*/  IMAD.SHL.U32 R18, R9, 0x40, RZ ;  /* 0x0000004009127824 */ /* 0x000fe200078e00ff */
[----:B------:R-:W-:Y:S01]  /*1670*/  PLOP3.LUT P1, PT, P1, PT, PT, 0x8, 0x80 ;  /* 0x000000000080781c */ /* 0x000fe20000f2e170 */
[----:B------:R-:W-:Y:S01]  /*1680*/  IMAD.MOV.U32 R17, RZ, RZ, 0x1 ;  /* 0x00000001ff117424 */ /* 0x000fe200078e00ff */
[----:B------:R-:W3:Y:S01]  /*1690*/  LDC R0, c[0x0][0x374] ;  /* 0x0000dd00ff007b82 */ /* 0x000ee20000000800 */
[----:B------:R-:W-:Y:S01]  /*16a0*/  IMAD.MOV.U32 R16, RZ, RZ, RZ ;  /* 0x000000ffff107224 */ /* 0x000fe200078e00ff */
[----:B------:R-:W-:Y:S01]  /*16b0*/  CS2R R12, SRZ ;  /* 0x00000000000c7805 */ /* 0x000fe2000001ff00 */
[----:B------:R-:W-:Y:S01]  /*16c0*/  IMAD.MOV.U32 R11, RZ, RZ, 0x1 ;  /* 0x00000001ff0b7424 */ /* 0x000fe200078e00ff */
[----:B------:R-:W-:Y:S01]  /*16d0*/  LOP3.LUT R19, R19, 0x80, RZ, 0xc0, !PT ;  /* 0x0000008013137812 */ /* 0x000fe200078ec0ff */
[----:B------:R-:W4:Y:S01]  /*16e0*/  LDCU.64 UR14, c[0x0][0x348] ;  /* 0x00006900ff0e77ac */ /* 0x000f220008000a00 */
[----:B-1----:R-:W-:-:S02]  /*16f0*/  UIADD3 UR5, UPT, UPT, UR4, 0x7f, URZ ;  /* 0x0000007f04057890 */ /* 0x002fc4000fffe0ff */
[----:B------:R-:W-:Y:S02]  /*1700*/  USEL UR22, UR6, 0x2, UP1 ;  /* 0x0000000206167887 */ /* 0x000fe40008800000 */
[----:B------:R-:W-:Y:S01]  /*1710*/  USHF.R.S32.HI UR7, URZ, 0x1f, UR5 ;  /* 0x0000001fff077899 */ /* 0x000fe20008011405 */
[----:B------:R-:W-:-:S03]  /*1720*/  UMOV UR23, URZ ;  /* 0x000000ff00177c82 */ /* 0x000fc60008000000 */
[----:B------:R-:W-:Y:S02]  /*1730*/  ULEA.HI UR7, UR7, UR5, URZ, 0x7 ;  /* 0x0000000507077291 */ /* 0x000fe4000f8f38ff */
[----:B------:R-:W-:Y:S02]  /*1740*/  UIADD3 UR5, UPT, UPT, UR4, -0x1, URZ ;  /* 0xffffffff04057890 */ /* 0x000fe4000fffe0ff */
[----:B------:R-:W-:Y:S02]  /*1750*/  USHF.R.S32.HI UR7, URZ, 0x7, UR7 ;  /* 0x00000007ff077899 */ /* 0x000fe40008011407 */
[----:B------:R-:W-:Y:S02]  /*1760*/  UISETP.GE.U32.AND UP2, UPT, UR5, -0xff, UPT ;  /* 0xffffff010500788c */ /* 0x000fe4000bf46070 */
[----:B------:R-:W-:Y:S02]  /*1770*/  UISETP.LT.U32.AND UP0, UPT, UR7, 0x8, UPT ;  /* 0x000000080700788c */ /* 0x000fe4000bf01070 */
[----:B------:R-:W-:-:S02]  /*1780*/  UIADD3 UR4, UPT, UPT, UR4, 0xfe, URZ ;  /* 0x000000fe04047890 */ /* 0x000fc4000fffe0ff */
[----:B------:R-:W-:-:S04]  /*1790*/  USEL UR5, UR7, 0x8, UP0 ;  /* 0x0000000807057887 */ /* 0x000fc80008000000 */
[----:B------:R-:W-:Y:S02]  /*17a0*/  UIADD3 UR21, UPT, UPT, UR5, -0x1, URZ ;  /* 0xffffffff05157890 */ /* 0x000fe4000fffe0ff */
[----:B------:R-:W-:Y:S02]  /*17b0*/  @UP2 UIADD3 UR21, UPT, UPT, UR5, URZ, URZ ;  /* 0x000000ff05152290 */ /* 0x000fe4000fffe0ff */
[----:B------:R-:W-:Y:S02]  /*17c0*/  UIADD3 UR24, UPT, UPT, UR7, -UR5, URZ ;  /* 0x8000000507187290 */ /* 0x000fe4000fffe0ff */
[----:B------:R-:W-:Y:S02]  /*17d0*/  UIADD3 UR13, UPT, UPT, UR21, 0x1, URZ ;  /* 0x00000001150d7890 */ /* 0x000fe4000fffe0ff */
[----:B--2-4-:R-:W-:-:S12]  /*17e0*/  UIADD3 UR21, UPT, UPT, -UR21, URZ, URZ ;  /* 0x000000ff15157290 */ /* 0x014fd8000fffe1ff */
.L_x_42:
[----:B------:R-:W-:Y:S01]  /*17f0*/  UISETP.NE.AND UP0, UPT, UR37, URZ, UPT ;  /* 0x000000ff2500728c */ /* 0x000fe2000bf05270 */
[----:B------:R-:W1:Y:S08]  /*1800*/  S2UR UR37, SR_CgaCtaId ;  /* 0x00000000002579c3 */ /* 0x000e700000008800 */
[----:B------:R-:W-:Y:S05]  /*1810*/  BRA.U UP0, `(.L_x_23) ;  /* 0x0000000100347547 */ /* 0x000fea000b800000 */
[----:B------:R-:W2:Y:S01]  /*1820*/  S2R R2, SR_CgaCtaId ;  /* 0x0000000000027919 */ /* 0x000ea20000008800 */
[----:B------:R-:W-:-:S04]  /*1830*/  MOV R3, 0x400 ;  /* 0x0000040000037802 */ /* 0x000fc80000000f00 */
[----:B--2---:R-:W-:Y:S02]  /*1840*/  LEA R2, R2, R3, 0x18 ;  /* 0x0000000302027211 */ /* 0x004fe400078ec0ff */
[----:B------:R-:W-:-:S03]  /*1850*/  SHF.L.U32 R3, R11, 0x1f, RZ ;  /* 0x0000001f0b037819 */ /* 0x000fc600000006ff */
[----:B------:R-:W-:-:S04]  /*1860*/  IMAD R2, R12, 0x8, R2 ;  /* 0x000000080c027824 */ /* 0x000fc800078e0202 */
[----:B------:R-:W2:Y:S02]  /*1870*/  SYNCS.PHASECHK.TRANS64.TRYWAIT P0, [R2+URZ+0x140], R3 ;  /* 0x00014003020075a7 */ /* 0x000ea400080011ff */
[----:B--2---:R-:W-:Y:S05]  /*1880*/  @!P0 BRA `(.L_x_24) ;  /* 0x0000008400048947 */ /* 0x004fea0003800000 */
.L_x_147:
[----:B------:R-:W-:Y:S01]  /*1890*/  VIADD R12, R12, 0x1 ;  /* 0x000000010c0c7836 */ /* 0x000fe20000000000 */
[----:B------:R2:W-:Y:S04]  /*18a0*/  SYNCS.ARRIVE.TRANS64.A1T0 RZ, [R2+URZ+0x130], RZ ;  /* 0x000130ff02ff79a7 */ /* 0x0005e800081000ff */
[----:B------:R-:W-:-:S04]  /*18b0*/  ISETP.NE.AND P0, PT, R12, 0x2, PT ;  /* 0x000000020c00780c */ /* 0x000fc80003f05270 */
[----:B------:R-:W-:Y:S02]  /*18c0*/  SEL R12, R12, RZ, P0 ;  /* 0x000000ff0c0c7207 */ /* 0x000fe40000000000 */
[----:B--2---:R-:W-:-:S04]  /*18d0*/  SEL R2, RZ, 0x1, P0 ;  /* 0x00000001ff027807 */ /* 0x004fc80000000000 */
[----:B------:R-:W-:-:S07]  /*18e0*/  LOP3.LUT R11, R11, R2, RZ, 0x3c, !PT ;  /* 0x000000020b0b7212 */ /* 0x000fce00078e3cff */
.L_x_23:
[----:B------:R-:W-:Y:S01]  /*18f0*/  UMOV UR6, 0x400 ;  /* 0x0000040000067882 */ /* 0x000fe20000000000 */
[----:B------:R-:W-:Y:S01]  /*1900*/  SHF.L.U32 R2, R17, 0x1f, RZ ;  /* 0x0000001f11027819 */ /* 0x000fe200000006ff */
[----:B-1----:R-:W-:Y:S01]  /*1910*/  ULEA UR6, UR37, UR6, 0x18 ;  /* 0x0000000625067291 */ /* 0x002fe2000f8ec0ff */
[----:B------:R-:W-:Y:S01]  /*1920*/  R2UR UR35, R18 ;  /* 0x00000000122372ca */ /* 0x000fe200000e0000 */
[----:B------:R-:W-:Y:S01]  /*1930*/  UISETP.GE.U32.AND UP0, UPT, UR4, 0xff, UPT ;  /* 0x000000ff0400788c */ /* 0x000fe2000bf06070 */
[----:B------:R-:W-:Y:S01]  /*1940*/  R2UR UR11, R19 ;  /* 0x00000000130b72ca */ /* 0x000fe200000e0000 */
[----:B------:R-:W-:Y:S01]  /*1950*/  ULEA UR8, UR23, UR6, 0x3 ;  /* 0x0000000617087291 */ /* 0x000fe2000f8e18ff */
[----:B------:R-:W-:-:S08]  /*1960*/  UMOV UR25, URZ ;  /* 0x000000ff00197c82 */ /* 0x000fd00008000000 */
[----:B------:R1:W2:Y:S01]  /*1970*/  SYNCS.PHASECHK.TRANS64.TRYWAIT P0, [UR8+0x40], R2 ;  /* 0x00004002ff0075a7 */ /* 0x0002a20008001108 */
[----:B------:R-:W-:-:S13]  /*1980*/  R2UR UR8, R15 ;  /* 0x000000000f0872ca */ /* 0x000fda00000e0000 */
[----:B------:R-:W-:Y:S01]  /*1990*/  ULEA UR11, UR8, UR11, 0x8 ;  /* 0x0000000b080b7291 */ /* 0x000fe2000f8e40ff */
[----:B-1----:R-:W-:-:S05]  /*19a0*/  LEA.HI R2, R14, R14, RZ, 0x1 ;  /* 0x0000000e0e027211 */ /* 0x002fca00078f08ff */
[----:B------:R-:W-:-:S05]  /*19b0*/  IMAD.SHL.U32 R2, R2, 0x40, RZ ;  /* 0x0000004002027824 */ /* 0x000fca00078e00ff */
[----:B------:R-:W-:-:S04]  /*19c0*/  LOP3.LUT R2, R2, 0xffffff80, RZ, 0xc0, !PT ;  /* 0xffffff8002027812 */ /* 0x000fc800078ec0ff */
[----:B------:R-:W-:-:S13]  /*19d0*/  R2UR UR9, R2 ;  /* 0x00000000020972ca */ /* 0x000fda00000e0000 */
[----:B------:R-:W-:Y:S01]  /*19e0*/  ULOP3.LUT UR35, UR9, 0x40, UR35, 0xf8, !UPT ;  /* 0x0000004009237892 */ /* 0x000fe2000f8ef823 */
[----:B------:R-:W-:Y:S11]  /*19f0*/  BRA.U !UP0, `(.L_x_25) ;  /* 0x0000000108c07547 */ /* 0x000ff6000b800000 */
[----:B------:R-:W-:Y:S01]  /*1a00*/  UMOV UR16, UR21 ;  /* 0x0000001500107c82 */ /* 0x000fe20008000000 */
[----:B------:R-:W-:Y:S01]  /*1a10*/  UMOV UR17, UR23 ;  /* 0x0000001700117c82 */ /* 0x000fe20008000000 */
[----:B------:R-:W-:-:S05]  /*1a20*/  UMOV UR34, URZ ;  /* 0x000000ff00227c82 */ /* 0x000fca0008000000 */
.L_x_31:
[----:B------:R-:W-:Y:S01]  /*1a30*/  ULEA UR33, UR17, UR6, 0x3 ;  /* 0x0000000611217291 */ /* 0x000fe2000f8e18ff */
[----:B------:R-:W-:Y:S01]  /*1a40*/  @P5 MOV R3, 0xc000 ;  /* 0x0000c00000035802 */ /* 0x000fe20000000f00 */
[----:B-12-4-:R-:W-:Y:S10]  /*1a50*/  @P0 BRA `(.L_x_26) ;  /* 0x00000000000c0947 */ /* 0x016ff40003800000 */
[----:B------:R-:W-:-:S04]  /*1a60*/  SHF.L.U32 R4, R17, 0x1f, RZ ;  /* 0x0000001f11047819 */ /* 0x000fc800000006ff */
[----:B------:R-:W1:Y:S02]  /*1a70*/  SYNCS.PHASECHK.TRANS64.TRYWAIT P0, [UR33+0x40], R4 ;  /* 0x00004004ff0075a7 */ /* 0x000e640008001121 */
[----:B-1----:R-:W-:Y:S05]  /*1a80*/  @!P0 BRA `(.L_x_27) ;  /* 0x0000008000988947 */ /* 0x002fea0003800000 */
.L_x_26:
[----:B------:R2:W-:Y:S01]  /*1a90*/  @P5 SYNCS.ARRIVE.TRANS64 RZ, [UR33], R3 ;  /* 0x00000003ffff59a7 */ /* 0x0005e20008000021 */
[----:B------:R-:W-:Y:S02]  /*1aa0*/  ULOP3.LUT UR8, UR22, 0x2, URZ, 0xfc, !UPT ;  /* 0x0000000216087892 */ /* 0x000fe4000f8efcff */
[----:B------:R-:W-:Y:S02]  /*1ab0*/  UIADD3 UR16, UPT, UPT, UR16, 0x1, URZ ;  /* 0x0000000110107890 */ /* 0x000fe4000fffe0ff */
[----:B------:R-:W-:Y:S02]  /*1ac0*/  UISETP.NE.AND UP0, UPT, UR8, 0x2, UPT ;  /* 0x000000020800788c */ /* 0x000fe4000bf05270 */
[----:B------:R-:W-:-:S07]  /*1ad0*/  UISETP.NE.AND UP2, UPT, UR16, 0x1, UPT ;  /* 0x000000011000788c */ /* 0x000fce000bf45270 */
[----:B------:R-:W-:Y:S05]  /*1ae0*/  BRA.U UP0, `(.L_x_28) ;  /* 0x0000000100047547 */ /* 0x000fea000b800000 */
[----:B------:R-:W-:Y:S05]  /*1af0*/  BPT.TRAP 0x1 ;  /* 0x000000040000795c */ /* 0x000fea0000300000 */
.L_x_28:
[----:B------:R-:W-:Y:S04]  /*1b00*/  BSSY.RECONVERGENT B0, `(.L_x_29) ;  /* 0x0000003000007945 */ /* 0x000fe80003800200 */
[----:B------:R-:W-:Y:S05]  /*1b10*/  @!P4 BRA `(.L_x_30) ;  /* 0x000000000004c947 */ /* 0x000fea0003800000 */
[----:B------:R-:W-:Y:S05]  /*1b20*/  BPT.TRAP 0x1 ;  /* 0x000000040000795c */ /* 0x000fea0000300000 */
.L_x_30:
[----:B------:R-:W-:Y:S05]  /*1b30*/  BSYNC.RECONVERGENT B0 ;  /* 0x0000000000007941 */ /* 0x000fea0003800200 */
.L_x_29:
[----:B------:R-:W-:Y:S02]  /*1b40*/  UIADD3 UR23, UPT, UPT, UR17, 0x1, URZ ;  /* 0x0000000111177890 */ /* 0x000fe4000fffe0ff */
[----:B------:R-:W-:Y:S02]  /*1b50*/  ULEA UR32, UR17, UR6, 0xd ;  /* 0x0000000611207291 */ /* 0x000fe4000f8e68ff */
[----:B------:R-:W-:Y:S02]  /*1b60*/  UISETP.NE.AND UP0, UPT, UR23, 0x8, UPT ;  /* 0x000000081700788c */ /* 0x000fe4000bf05270 */
[----:B------:R-:W-:Y:S02]  /*1b70*/  UIADD3 UR28, UP1, UPT, UR14, 0x80, URZ ;  /* 0x000000800e1c7890 */ /* 0x000fe4000ff3e0ff */
[----:B------:R-:W-:Y:S02]  /*1b80*/  USEL UR9, URZ, 0x1, UP0 ;  /* 0x00000001ff097887 */ /* 0x000fe40008000000 */
[----:B------:R-:W-:-:S02]  /*1b90*/  USEL UR23, UR23, URZ, UP0 ;  /* 0x000000ff17177287 */ /* 0x000fc40008000000 */
[----:B------:R-:W-:Y:S02]  /*1ba0*/  UIADD3 UR26, UP0, UPT, UR14, 0x180, URZ ;  /* 0x000001800e1a7890 */ /* 0x000fe4000ff1e0ff */
[----:B------:R-:W-:Y:S01]  /*1bb0*/  ULEA UR8, UR23, UR6, 0x3 ;  /* 0x0000000617087291 */ /* 0x000fe2000f8e18ff */
[----:B------:R-:W-:Y:S01]  /*1bc0*/  LOP3.LUT R17, R17, UR9, RZ, 0x3c, !PT ;  /* 0x0000000911117c12 */ /* 0x000fe2000f8e3cff */
[----:B------:R-:W-:Y:S02]  /*1bd0*/  ULOP3.LUT UR33, UR33, 0xfefffff8, URZ, 0xc0, !UPT ;  /* 0xfefffff821217892 */ /* 0x000fe4000f8ec0ff */
[----:B------:R-:W-:Y:S01]  /*1be0*/  UIADD3.X UR29, UPT, UPT, URZ, UR15, URZ, UP1, !UPT ;  /* 0x0000000fff1d7290 */ /* 0x000fe20008ffe4ff */
[----:B-1----:R-:W-:Y:S01]  /*1bf0*/  SHF.L.U32 R2, R17, 0x1f, RZ ;  /* 0x0000001f11027819 */ /* 0x002fe200000006ff */
[----:B------:R-:W-:Y:S02]  /*1c00*/  UIADD3 UR32, UPT, UPT, UR32, 0x6300, URZ ;  /* 0x0000630020207890 */ /* 0x000fe4000fffe0ff */
[----:B------:R-:W-:Y:S01]  /*1c10*/  UIADD3.X UR27, UPT, UPT, URZ, UR15, URZ, UP0, !UPT ;  /* 0x0000000fff1b7290 */ /* 0x000fe200087fe4ff */
[----:B------:R1:W4:Y:S01]  /*1c20*/  SYNCS.PHASECHK.TRANS64.TRYWAIT P0, [UR8+0x40], R2 ;  /* 0x00004002ff0075a7 */ /* 0x0003220008001108 */
[----:B------:R-:W-:Y:S01]  /*1c30*/  ULEA UR8, UR17, UR6, 0xe ;  /* 0x0000000611087291 */ /* 0x000fe2000f8e70ff */
[----:B------:R-:W-:Y:S01]  /*1c40*/  UMOV UR18, 0x0 ;  /* 0x0000000000127882 */ /* 0x000fe20000000000 */
[----:B------:R-:W-:-:S02]  /*1c50*/  UMOV UR19, 0x10000000 ;  /* 0x1000000000137882 */ /* 0x000fc40000000000 */
[----:B------:R-:W-:Y:S01]  /*1c60*/  UIADD3 UR8, UPT, UPT, UR8, 0x16300, URZ ;  /* 0x0001630008087890 */ /* 0x000fe2000fffe0ff */
[----:B------:R2:W-:Y:S01]  /*1c70*/  UTMALDG.3D.2CTA [UR32], [UR28], desc[UR18] ;  /* 0x000012201c0075b4 */ /* 0x0005e20008211000 */
[----:B------:R-:W-:Y:S01]  /*1c80*/  UMOV UR10, UR34 ;  /* 0x00000022000a7c82 */ /* 0x000fe20008000000 */
[----:B------:R-:W-:Y:S01]  /*1c90*/  UMOV UR12, UR36 ;  /* 0x00000024000c7c82 */ /* 0x000fe20008000000 */
[----:B------:R-:W-:Y:S01]  /*1ca0*/  UMOV UR9, UR33 ;  /* 0x0000002100097c82 */ /* 0x000fe20008000000 */
[----:B------:R-:W-:Y:S01]  /*1cb0*/  UMOV UR25, UR13 ;  /* 0x0000000d00197c82 */ /* 0x000fe20008000000 */
[----:B------:R-:W-:-:S03]  /*1cc0*/  UMOV UR17, UR23 ;  /* 0x0000001700117c82 */ /* 0x000fc60008000000 */
[----:B------:R1:W-:Y:S01]  /*1cd0*/  UTMALDG.3D.2CTA [UR8], [UR26], desc[UR18] ;  /* 0x000012081a0075b4 */ /* 0x0003e20008211000 */
[----:B--2---:R-:W-:Y:S01]  /*1ce0*/  UIADD3 UR34, UPT, UPT, UR34, 0x80, URZ ;  /* 0x0000008022227890 */ /* 0x004fe2000fffe0ff */
[----:B------:R-:W-:Y:S11]  /*1cf0*/  BRA.U UP2, `(.L_x_31) ;  /* 0xfffffffd024c7547 */ /* 0x000ff6000b83ffff */
.L_x_25:
[----:B-1----:R-:W-:Y:S01]  /*1d00*/  ULEA UR8, UR23, UR6, 0x3 ;  /* 0x0000000617087291 */ /* 0x002fe2000f8e18ff */
[----:B------:R-:W-:Y:S01]  /*1d10*/  SHF.L.U32 R2, R17, 0x1f, RZ ;  /* 0x0000001f11027819 */ /* 0x000fe200000006ff */
[----:B------:R-:W-:Y:S01]  /*1d20*/  @!P1 SYNCS.ARRIVE.TRANS64.A1T0 RZ, [UR6+0xc8], RZ ;  /* 0x0000c8ffffff99a7 */ /* 0x000fe20008100006 */
[----:B------:R-:W-:-:S06]  /*1d30*/  UISETP.GT.AND UP0, UPT, UR7, UR5, UPT ;  /* 0x000000050700728c */ /* 0x000fcc000bf04270 */
[----:B--2-4-:R1:W2:Y:S03]  /*1d40*/  SYNCS.PHASECHK.TRANS64.TRYWAIT P0, [UR8+0x40], R2 ;  /* 0x00004002ff0075a7 */ /* 0x0142a60008001108 */
[----:B------:R-:W-:Y:S05]  /*1d50*/  BRA.U !UP0, `(.L_x_32) ;  /* 0x0000000108c07547 */ /* 0x000fea000b800000 */
[----:B------:R-:W-:Y:S01]  /*1d60*/  UIADD3 UR26, UPT, UPT, UR24, UR25, URZ ;  /* 0x00000019181a7290 */ /* 0x000fe2000fffe0ff */
[----:B------:R-:W-:-:S11]  /*1d70*/  UMOV UR27, UR23 ;  /* 0x00000017001b7c82 */ /* 0x000fd60008000000 */
.L_x_38:
[----:B------:R-:W-:Y:S01]  /*1d80*/  ULEA UR17, UR27, UR6, 0x3 ;  /* 0x000000061b117291 */ /* 0x000fe2000f8e18ff */
[----:B--2---:R-:W-:Y:S01]  /*1d90*/  @P5 MOV R3, 0xc000 ;  /* 0x0000c00000035802 */ /* 0x004fe20000000f00 */
[----:B-12---:R-:W-:Y:S10]  /*1da0*/  @P0 BRA `(.L_x_33) ;  /* 0x00000000000c0947 */ /* 0x006ff40003800000 */
[----:B------:R-:W-:-:S04]  /*1db0*/  SHF.L.U32 R4, R17, 0x1f, RZ ;  /* 0x0000001f11047819 */ /* 0x000fc800000006ff */
[----:B------:R-:W2:Y:S02]  /*1dc0*/  SYNCS.PHASECHK.TRANS64.TRYWAIT P0, [UR17+0x40], R4 ;  /* 0x00004004ff0075a7 */ /* 0x000ea40008001111 */
[----:B--2---:R-:W-:Y:S05]  /*1dd0*/  @!P0 BRA `(.L_x_34) ;  /* 0x0000007c00dc8947 */ /* 0x004fea0003800000 */
.L_x_33:
[----:B------:R2:W-:Y:S01]  /*1de0*/  @P5 SYNCS.ARRIVE.TRANS64 RZ, [UR17], R3 ;  /* 0x00000003ffff59a7 */ /* 0x0005e20008000011 */
[----:B------:R-:W-:-:S04]  /*1df0*/  ULOP3.LUT UR8, UR22, 0x2, URZ, 0xfc, !UPT ;  /* 0x0000000216087892 */ /* 0x000fc8000f8efcff */
[----:B------:R-:W-:-:S09]  /*1e00*/  UISETP.NE.AND UP0, UPT, UR8, 0x2, UPT ;  /* 0x000000020800788c */ /* 0x000fd2000bf05270 */
[----:B------:R-:W-:Y:S05]  /*1e10*/  BRA.U UP0, `(.L_x_35) ;  /* 0x0000000100047547 */ /* 0x000fea000b800000 */
[----:B------:R-:W-:Y:S05]  /*1e20*/  BPT.TRAP 0x1 ;  /* 0x000000040000795c */ /* 0x000fea0000300000 */
.L_x_35:
[----:B------:R-:W-:Y:S04]  /*1e30*/  BSSY.RECONVERGENT B0, `(.L_x_36) ;  /* 0x0000003000007945 */ /* 0x000fe80003800200 */
[----:B------:R-:W-:Y:S05]  /*1e40*/  @!P4 BRA `(.L_x_37) ;  /* 0x000000000004c947 */ /* 0x000fea0003800000 */
[----:B------:R-:W-:Y:S05]  /*1e50*/  BPT.TRAP 0x1 ;  /* 0x000000040000795c */ /* 0x000fea0000300000 */
.L_x_37:
[----:B------:R-:W-:Y:S05]  /*1e60*/  BSYNC.RECONVERGENT B0 ;  /* 0x0000000000007941 */ /* 0x000fea0003800200 */
.L_x_36:
        /* <DEDUP_REMOVED lines=9> */
[----:B------:R-:W-:Y:S02]  /*1f00*/  USHF.L.U32 UR18, UR25, 0x7, URZ ;  /* 0x0000000719127899 */ /* 0x000fe400080006ff */
[----:B------:R-:W-:Y:S01]  /*1f10*/  ULOP3.LUT UR17, UR17, 0xfefffff8, URZ, 0xc0, !UPT ;  /* 0xfefffff811117892 */ /* 0x000fe2000f8ec0ff */
[----:B-1----:R-:W-:Y:S01]  /*1f20*/  SHF.L.U32 R2, R17, 0x1f, RZ ;  /* 0x0000001f11027819 */ /* 0x002fe200000006ff */
[----:B------:R-:W-:Y:S02]  /*1f30*/  UIADD3 UR16, UPT, UPT, UR16, 0x6300, URZ ;  /* 0x0000630010107890 */ /* 0x000fe4000fffe0ff */
[----:B------:R-:W-:Y:S01]  /*1f40*/  UIADD3.X UR33, UPT, UPT, URZ, UR15, URZ, UP1, !UPT ;  /* 0x0000000fff217290 */ /* 0x000fe20008ffe4ff */
[----:B------:R4:W1:Y:S01]  /*1f50*/  SYNCS.PHASECHK.TRANS64.TRYWAIT P0, [UR8+0x40], R2 ;  /* 0x00004002ff0075a7 */ /* 0x0008620008001108 */
[----:B------:R-:W-:-:S02]  /*1f60*/  ULEA UR8, UR27, UR6, 0xe ;  /* 0x000000061b087291 */ /* 0x000fc4000f8e70ff */
[----:B------:R-:W-:Y:S02]  /*1f70*/  UIADD3.X UR31, UPT, UPT, URZ, UR15, URZ, UP0, !UPT ;  /* 0x0000000fff1f7290 */ /* 0x000fe400087fe4ff */
[----:B------:R-:W-:Y:S01]  /*1f80*/  UIADD3 UR8, UPT, UPT, UR8, 0x16300, URZ ;  /* 0x0001630008087890 */ /* 0x000fe2000fffe0ff */
[----:B------:R-:W-:Y:S01]  /*1f90*/  UMOV UR28, 0x0 ;  /* 0x00000000001c7882 */ /* 0x000fe20000000000 */
[----:B------:R-:W-:Y:S01]  /*1fa0*/  UMOV UR29, 0x10000000 ;  /* 0x10000000001d7882 */ /* 0x000fe20000000000 */
[----:B------:R-:W-:Y:S01]  /*1fb0*/  UMOV UR19, UR35 ;  /* 0x0000002300137c82 */ /* 0x000fe20008000000 */
[----:B------:R-:W-:Y:S01]  /*1fc0*/  UMOV UR20, UR36 ;  /* 0x0000002400147c82 */ /* 0x000fe20008000000 */
[----:B------:R-:W-:Y:S01]  /*1fd0*/  UMOV UR12, UR36 ;  /* 0x00000024000c7c82 */ /* 0x000fe20008000000 */
[----:B------:R-:W-:Y:S01]  /*1fe0*/  UMOV UR9, UR17 ;  /* 0x0000001100097c82 */ /* 0x000fe20008000000 */
[----:B------:R-:W-:Y:S01]  /*1ff0*/  UMOV UR10, UR18 ;  /* 0x00000012000a7c82 */ /* 0x000fe20008000000 */
[----:B------:R4:W-:Y:S01]  /*2000*/  UTMALDG.3D.2CTA [UR16], [UR32], desc[UR28] ;  /* 0x00001c10200075b4 */ /* 0x0009e20008211000 */
[----:B------:R-:W-:Y:S01]  /*2010*/  UIADD3 UR25, UPT, UPT, UR25, 0x1, URZ ;  /* 0x0000000119197890 */ /* 0x000fe2000fffe0ff */
[----:B------:R-:W-:-:S03]  /*2020*/  UMOV UR27, UR23 ;  /* 0x00000017001b7c82 */ /* 0x000fc60008000000 */
[----:B------:R-:W-:Y:S01]  /*2030*/  UISETP.NE.AND UP0, UPT, UR25, UR26, UPT ;  /* 0x0000001a1900728c */ /* 0x000fe2000bf05270 */
[----:B------:R4:W-:Y:S08]  /*2040*/  UTMALDG.3D.2CTA [UR8], [UR30], desc[UR28] ;  /* 0x00001c081e0075b4 */ /* 0x0009f00008211000 */
[----:B----4-:R-:W-:Y:S05]  /*2050*/  BRA.U UP0, `(.L_x_38) ;  /* 0xfffffffd00487547 */ /* 0x010fea000b83ffff */
.L_x_32:
[C---:B-1----:R-:W-:Y:S01]  /*2060*/  LEA R2, R16.reuse, UR6, 0x3 ;  /* 0x0000000610027c11 */ /* 0x042fe2000f8e18ff */
[----:B------:R-:W-:Y:S01]  /*2070*/  NOP ;  /* 0x0000000000007918 */ /* 0x000fe20000000000 */
[----:B--2---:R-:W-:Y:S02]  /*2080*/  SHF.L.U32 R3, R13, 0x1f, RZ ;  /* 0x0000001f0d037819 */ /* 0x004fe400000006ff */
[----:B------:R-:W-:Y:S02]  /*2090*/  LEA R4, R16, UR6, 0x4 ;  /* 0x0000000610047c11 */ /* 0x000fe4000f8e20ff */
[----:B------:R-:W1:Y:S02]  /*20a0*/  SYNCS.PHASECHK.TRANS64.TRYWAIT P0, [R2+URZ+0xd0], R3 ;  /* 0x0000d003020075a7 */ /* 0x000e6400080011ff */
[----:B-1----:R-:W-:Y:S05]  /*20b0*/  @!P0 BRA `(.L_x_39) ;  /* 0x0000007c003c8947 */ /* 0x002fea0003800000 */
.L_x_150:
[----:B------:R-:W2:Y:S01]  /*20c0*/  LDS.128 R4, [R4+0x160] ;  /* 0x0001600004047984 */ /* 0x000ea20000000c00 */
[----:B------:R-:W-:Y:S01]  /*20d0*/  ISETP.GE.AND P0, PT, R40, 0x1, PT ;  /* 0x000000012800780c */ /* 0x000fe20003f06270 */
[----:B-1----:R-:W-:Y:S01]  /*20e0*/  VIADD R2, R2, 0xe0 ;  /* 0x000000e002027836 */ /* 0x002fe20000000000 */
[----:B------:R-:W-:Y:S01]  /*20f0*/  @!PT LDS RZ, [RZ] ;  /* 0x00000000fffff984 */ /* 0x000fe20000000800 */
[----:B------:R-:W-:Y:S01]  /*2100*/  @!PT LDS RZ, [RZ] ;  /* 0x00000000fffff984 */ /* 0x000fe20000000800 */
[----:B------:R-:W-:Y:S01]  /*2110*/  @!PT LDS RZ, [RZ] ;  /* 0x00000000fffff984 */ /* 0x000fe20000000800 */
[----:B------:R-:W-:Y:S01]  /*2120*/  @!PT LDS RZ, [RZ] ;  /* 0x00000000fffff984 */ /* 0x000fe20000000800 */
[----:B------:R1:W-:Y:S06]  /*2130*/  MEMBAR.ALL.CTA ;  /* 0x0000000000007992 */ /* 0x0003ec0000008000 */
[----:B-1----:R-:W1:Y:S01]  /*2140*/  FENCE.VIEW.ASYNC.S ;  /* 0x00000000000073c6 */ /* 0x002e620000000000 */
[----:B------:R-:W-:-:S04]  /*2150*/  PRMT R2, RZ, 0x654, R2 ;  /* 0x00000654ff027816 */ /* 0x000fc80000000002 */
[----:B-1----:R1:W-:Y:S01]  /*2160*/  SYNCS.ARRIVE.TRANS64.RED.A1T0 RZ, [R2+URZ], RZ ;  /* 0x000000ff02ff79a7 */ /* 0x0023e200081004ff */
[----:B--2---:R-:W-:-:S13]  /*2170*/  LOP3.LUT P2, RZ, R6, 0x1, RZ, 0xc0, !PT ;  /* 0x0000000106ff7812 */ /* 0x004fda000784c0ff */
[----:B------:R-:W-:Y:S01]  /*2180*/  @P2 SHF.R.U32.HI R3, RZ, 0x10, R5 ;  /* 0x00000010ff032819 */ /* 0x000fe20000011605 */
[----:B------:R-:W-:Y:S01]  /*2190*/  VOTEU.ANY UP0, P2 ;  /* 0x0000000000ff7886 */ /* 0x000fe20001000100 */
[----:B------:R-:W-:Y:S02]  /*21a0*/  @P2 MOV R10, R4 ;  /* 0x00000004000a2202 */ /* 0x000fe40000000f00 */
[----:B------:R-:W-:Y:S02]  /*21b0*/  @P2 R2UR.BROADCAST UR8, R3 ;  /* 0x00000000030822ca */ /* 0x000fe400008e0000 */
[----:B------:R-:W-:-:S11]  /*21c0*/  @P2 LOP3.LUT R9, R5, 0xffff, RZ, 0xc0, !PT ;  /* 0x0000ffff05092812 */ /* 0x000fd600078ec0ff */
[----:B------:R-:W-:Y:S01]  /*21d0*/  @UP0 UMOV UR36, UR8 ;  /* 0x0000000800240c82 */ /* 0x000fe20008000000 */
[----:B-1----:R-:W-:Y:S05]  /*21e0*/  @!P0 BRA `(.L_x_40) ;  /* 0x0000000000b88947 */ /* 0x002fea0003800000 */
[----:B------:R-:W3:Y:S01]  /*21f0*/  LDC.64 R4, c[0x0][0xb18] ;  /* 0x0002c600ff047b82 */ /* 0x000ee20000000a00 */
[----:B------:R-:W-:-:S07]  /*2200*/  ISETP.NE.AND P3, PT, R40, 0x1, PT ;  /* 0x000000012800780c */ /* 0x000fce0003f65270 */
[----:B------:R-:W1:Y:S08]  /*2210*/  LDC.64 R6, c[0x0][0xb10] ;  /* 0x0002c400ff067b82 */ /* 0x000e700000000a00 */
[----:B------:R-:W2:Y:S08]  /*2220*/  LDC R14, c[0x0][0xb20] ;  /* 0x0002c800ff0e7b82 */ /* 0x000eb00000000800 */
[----:B------:R-:W4:Y:S01]  /*2230*/  LDC R15, c[0x0][0xb0c] ;  /* 0x0002c300ff0f7b82 */ /* 0x000f220000000800 */
[----:B---3--:R-:W-:Y:S01]  /*2240*/  IMAD.HI.U32 R21, R0, R5, RZ ;  /* 0x0000000500157227 */ /* 0x008fe200078e00ff */
[----:B------:R-:W-:-:S03]  /*2250*/  ISETP.NE.AND P0, PT, R4, 0x1, PT ;  /* 0x000000010400780c */ /* 0x000fc60003f05270 */
[----:B------:R-:W-:-:S03]  /*2260*/  IMAD.HI.U32 R5, R9, R5, RZ ;  /* 0x0000000509057227 */ /* 0x000fc600078e00ff */
[----:B------:R-:W3:Y:S01]  /*2270*/  LDC.64 R2, c[0x0][0xb28] ;  /* 0x0002ca00ff027b82 */ /* 0x000ee20000000a00 */
[----:B-1----:R-:W-:-:S04]  /*2280*/  IMAD.HI.U32 R22, R8, R6, RZ ;  /* 0x0000000608167227 */ /* 0x002fc800078e00ff */
[----:B------:R-:W-:Y:S01]  /*2290*/  IMAD.HI.U32 R23, R10, R6, RZ ;  /* 0x000000060a177227 */ /* 0x000fe200078e00ff */
[----:B------:R-:W-:Y:S02]  /*22a0*/  SHF.R.U32.HI R22, RZ, R7, R22 ;  /* 0x00000007ff167219 */ /* 0x000fe40000011616 */
[-C--:B--2---:R-:W-:Y:S02]  /*22b0*/  SHF.R.U32.HI R21, RZ, R14.reuse, R21 ;  /* 0x0000000eff157219 */ /* 0x084fe40000011615 */
[----:B------:R-:W-:Y:S02]  /*22c0*/  SHF.R.U32.HI R5, RZ, R14, R5 ;  /* 0x0000000eff057219 */ /* 0x000fe40000011605 */
[----:B------:R-:W-:Y:S02]  /*22d0*/  SEL R21, R0, R21, !P0 ;  /* 0x0000001500157207 */ /* 0x000fe40004000000 */
[----:B------:R-:W-:Y:S02]  /*22e0*/  SHF.R.U32.HI R23, RZ, R7, R23 ;  /* 0x00000007ff177219 */ /* 0x000fe40000011617 */
[----:B----4-:R-:W-:-:S02]  /*22f0*/  ISETP.NE.AND P1, PT, R15, 0x1, PT ;  /* 0x000000010f00780c */ /* 0x010fc40003f25270 */
[----:B------:R-:W-:Y:S02]  /*2300*/  SEL R5, R9, R5, !P0 ;  /* 0x0000000509057207 */ /* 0x000fe40004000000 */
[----:B------:R-:W-:Y:S02]  /*2310*/  SEL R22, R8, R22, !P1 ;  /* 0x0000001608167207 */ /* 0x000fe40004800000 */
[----:B------:R-:W-:Y:S01]  /*2320*/  SEL R23, R10, R23, !P1 ;  /* 0x000000170a177207 */ /* 0x000fe20004800000 */
[----:B---3--:R-:W-:-:S04]  /*2330*/  IMAD.HI.U32 R20, R21, R2, RZ ;  /* 0x0000000215147227 */ /* 0x008fc800078e00ff */
        /* <DEDUP_REMOVED lines=10> */
[----:B------:R-:W-:-:S04]  /*23e0*/  @!P0 IMAD.HI.U32 R7, R23, R2, RZ ;  /* 0x0000000217078227 */ /* 0x000fc800078e00ff */
[----:B------:R-:W-:Y:S01]  /*23f0*/  IMAD.MOV R2, RZ, RZ, -R6 ;  /* 0x000000ffff027224 */ /* 0x000fe200078e0a06 */
[----:B------:R-:W-:Y:S02]  /*2400*/  @!P0 SHF.R.U32.HI R3, RZ, R3, R7 ;  /* 0x00000003ff038219 */ /* 0x000fe40000011607 */
[----:B------:R-:W-:Y:S01]  /*2410*/  IADD3 R7, PT, PT, -R5, RZ, RZ ;  /* 0x000000ff05077210 */ /* 0x000fe20007ffe1ff */
[----:B------:R-:W-:Y:S01]  /*2420*/  IMAD R2, R40, R2, R5 ;  /* 0x0000000228027224 */ /* 0x000fe200078e0205 */
        /* <DEDUP_REMOVED lines=10> */
.L_x_40:
[----:B------:R-:W1:Y:S02]  /*24d0*/  LDCU UR8, c[0x0][0xb30] ;  /* 0x00016600ff0877ac */ /* 0x000e640008000800 */
[----:B-1----:R-:W-:-:S09]  /*24e0*/  UISETP.NE.AND UP0, UPT, UR8, 0x1, UPT ;  /* 0x000000010800788c */ /* 0x002fd2000bf05270 */
[----:B------:R-:W-:Y:S05]  /*24f0*/  BRA.U UP0, `(.L_x_41) ;  /* 0x0000000100407547 */ /* 0x000fea000b800000 */
[----:B------:R-:W1:Y:S08]  /*2500*/  LDC.64 R4, c[0x0][0xb10] ;  /* 0x0002c400ff047b82 */ /* 0x000e700000000a00 */
[----:B------:R-:W2:Y:S08]  /*2510*/  LDC.64 R2, c[0x0][0xb18] ;  /* 0x0002c600ff027b82 */ /* 0x000eb00000000a00 */
[----:B------:R-:W4:Y:S08]  /*2520*/  LDC R6, c[0x0][0xb20] ;  /* 0x0002c800ff067b82 */ /* 0x000f300000000800 */
[----:B------:R-:W3:Y:S01]  /*2530*/  LDC R7, c[0x0][0xb0c] ;  /* 0x0002c300ff077b82 */ /* 0x000ee20000000800 */
[----:B-1----:R-:W-:-:S05]  /*2540*/  IMAD.HI.U32 R4, R10, R4, RZ ;  /* 0x000000040a047227 */ /* 0x002fca00078e00ff */
[----:B------:R-:W-:Y:S01]  /*2550*/  SHF.R.U32.HI R4, RZ, R5, R4 ;  /* 0x00000005ff047219 */ /* 0x000fe20000011604 */
[----:B--2---:R-:W-:Y:S01]  /*2560*/  IMAD.HI.U32 R3, R9, R3, RZ ;  /* 0x0000000309037227 */ /* 0x004fe200078e00ff */
[----:B------:R-:W-:-:S04]  /*2570*/  ISETP.NE.AND P0, PT, R2, 0x1, PT ;  /* 0x000000010200780c */ /* 0x000fc80003f05270 */
[----:B----4-:R-:W-:-:S04]  /*2580*/  SHF.R.U32.HI R3, RZ, R6, R3 ;  /* 0x00000006ff037219 */ /* 0x010fc80000011603 */
[----:B------:R-:W-:Y:S02]  /*2590*/  SEL R3, R9, R3, !P0 ;  /* 0x0000000309037207 */ /* 0x000fe40004000000 */
[----:B---3--:R-:W-:-:S04]  /*25a0*/  ISETP.NE.AND P1, PT, R7, 0x1, PT ;  /* 0x000000010700780c */ /* 0x008fc80003f25270 */
[----:B------:R-:W-:-:S05]  /*25b0*/  SEL R4, R10, R4, !P1 ;  /* 0x000000040a047207 */ /* 0x000fca0004800000 */
[----:B------:R-:W-:Y:S02]  /*25c0*/  IMAD.IADD R5, R3, 0x1, -R4 ;  /* 0x0000000103057824 */ /* 0x000fe400078e0a04 */
[----:B------:R-:W-:Y:S02]  /*25d0*/  IMAD.IADD R3, R4, 0x1, -R3 ;  /* 0x0000000104037824 */ /* 0x000fe400078e0a03 */
[----:B------:R-:W-:Y:S02]  /*25e0*/  IMAD R10, R5, R7, R10 ;  /* 0x00000007050a7224 */ /* 0x000fe400078e020a */
[----:B------:R-:W-:-:S07]  /*25f0*/  IMAD R9, R3, R2, R9 ;  /* 0x0000000203097224 */ /* 0x000fce00078e0209 */
.L_x_41:
[----:B------:R-:W-:Y:S01]  /*2600*/  VIADD R16, R16, 0x1 ;  /* 0x0000000110107836 */ /* 0x000fe20000000000 */
[----:B------:R-:W-:Y:S01]  /*2610*/  PLOP3.LUT P1, PT, PT, PT, PT, 0x80, 0x8 ;  /* 0x000000000008781c */ /* 0x000fe20003f2f070 */
[----:B------:R-:W-:Y:S02]  /*2620*/  IMAD.IADD R14, R10, 0x1, R95 ;  /* 0x000000010a0e7824 */ /* 0x000fe400078e025f */
[----:B------:R-:W-:Y:S01]  /*2630*/  IMAD.IADD R15, R9, 0x1, R94 ;  /* 0x00000001090f7824 */ /* 0x000fe200078e025e */
[----:B------:R-:W-:-:S04]  /*2640*/  ISETP.NE.AND P0, PT, R16, 0x2, PT ;  /* 0x000000021000780c */ /* 0x000fc80003f05270 */
[----:B------:R-:W-:Y:S02]  /*2650*/  SEL R2, RZ, 0x1, P0 ;  /* 0x00000001ff027807 */ /* 0x000fe40000000000 */
[----:B------:R-:W-:Y:S02]  /*2660*/  SEL R16, R16, RZ, P0 ;  /* 0x000000ff10107207 */ /* 0x000fe40000000000 */
[----:B------:R-:W-:Y:S01]  /*2670*/  LOP3.LUT R13, R13, R2, RZ, 0x3c, !PT ;  /* 0x000000020d0d7212 */ /* 0x000fe200078e3cff */
[----:B------:R-:W-:Y:S06]  /*2680*/  @P2 BRA `(.L_x_42) ;  /* 0xfffffff000582947 */ /* 0x000fec000383ffff */
[----:B------:R-:W-:Y:S01]  /*2690*/  UIADD3 UR6, UPT, UPT, UR6, 0x40, URZ ;  /* 0x0000004006067890 */ /* 0x000fe2000fffe0ff */
[----:B------:R-:W-:-:S03]  /*26a0*/  SHF.L.U32 R2, R17, 0x1f, RZ ;  /* 0x0000001f11027819 */ /* 0x000fc600000006ff */
[----:B------:R-:W-:-:S09]  /*26b0*/  ULEA UR4, UR23, UR6, 0x3 ;  /* 0x0000000617047291 */ /* 0x000fd2000f8e18ff */
[----:B------:R-:W1:Y:S02]  /*26c0*/  SYNCS.PHASECHK.TRANS64.TRYWAIT P0, [UR4], R2 ;  /* 0x00000002ff0075a7 */ /* 0x000e640008001104 */
[----:B-1----:R-:W-:Y:S05]  /*26d0*/  @!P0 BRA `(.L_x_43) ;  /* 0x0000007400c88947 */ /* 0x002fea0003800000 */
.L_x_152:
[----:B------:R-:W-:-:S04]  /*26e0*/  UIADD3 UR5, UPT, UPT, UR23, 0x1, URZ ;  /* 0x0000000117057890 */ /* 0x000fc8000fffe0ff */
[----:B------:R-:W-:-:S04]  /*26f0*/  UISETP.NE.AND UP0, UPT, UR5, 0x8, UPT ;  /* 0x000000080500788c */ /* 0x000fc8000bf05270 */
[----:B------:R-:W-:Y:S02]  /*2700*/  USEL UR7, URZ, 0x1, UP0 ;  /* 0x00000001ff077887 */ /* 0x000fe40008000000 */
[----:B------:R-:W-:-:S04]  /*2710*/  USEL UR5, UR5, URZ, UP0 ;  /* 0x000000ff05057287 */ /* 0x000fc80008000000 */
[----:B------:R-:W-:Y:S01]  /*2720*/  ULEA UR4, UR5, UR6, 0x3 ;  /* 0x0000000605047291 */ /* 0x000fe2000f8e18ff */
[----:B-1----:R-:W-:-:S04]  /*2730*/  LOP3.LUT R2, R17, UR7, RZ, 0x3c, !PT ;  /* 0x0000000711027c12 */ /* 0x002fc8000f8e3cff */
[----:B------:R-:W-:-:S04]  /*2740*/  SHF.L.U32 R3, R2, 0x1f, RZ ;  /* 0x0000001f02037819 */ /* 0x000fc800000006ff */
[----:B------:R-:W1:Y:S02]  /*2750*/  SYNCS.PHASECHK.TRANS64.TRYWAIT P0, [UR4], R3 ;  /* 0x00000003ff0075a7 */ /* 0x000e640008001104 */
[----:B-1----:R-:W-:Y:S05]  /*2760*/  @!P0 BRA `(.L_x_44) ;  /* 0x0000007400bc8947 */ /* 0x002fea0003800000 */
.L_x_154:
[----:B------:R-:W-:-:S04]  /*2770*/  UIADD3 UR5, UPT, UPT, UR5, 0x1, URZ ;  /* 0x0000000105057890 */ /* 0x000fc8000fffe0ff */
[----:B------:R-:W-:-:S04]  /*2780*/  UISETP.NE.AND UP0, UPT, UR5, 0x8, UPT ;  /* 0x000000080500788c */ /* 0x000fc8000bf05270 */
[----:B------:R-:W-:Y:S02]  /*2790*/  USEL UR7, URZ, 0x1, UP0 ;  /* 0x00000001ff077887 */ /* 0x000fe40008000000 */
[----:B------:R-:W-:-:S04]  /*27a0*/  USEL UR5, UR5, URZ, UP0 ;  /* 0x000000ff05057287 */ /* 0x000fc80008000000 */
[----:B------:R-:W-:Y:S01]  /*27b0*/  ULEA UR4, UR5, UR6, 0x3 ;  /* 0x0000000605047291 */ /* 0x000fe2000f8e18ff */
[----:B------:R-:W-:-:S04]  /*27c0*/  LOP3.LUT R2, R2, UR7, RZ, 0x3c, !PT ;  /* 0x0000000702027c12 */ /* 0x000fc8000f8e3cff */
[----:B-1----:R-:W-:-:S04]  /*27d0*/  SHF.L.U32 R3, R2, 0x1f, RZ ;  /* 0x0000001f02037819 */ /* 0x002fc800000006ff */
[----:B------:R-:W1:Y:S02]  /*27e0*/  SYNCS.PHASECHK.TRANS64.TRYWAIT P0, [UR4], R3 ;  /* 0x00000003ff0075a7 */ /* 0x000e640008001104 */
[----:B-1----:R-:W-:Y:S05]  /*27f0*/  @!P0 BRA `(.L_x_45) ;  /* 0x0000007400b08947 */ /* 0x002fea0003800000 */
.L_x_156:
        /* <DEDUP_REMOVED lines=9> */
.L_x_158:
        /* <DEDUP_REMOVED lines=9> */
.L_x_160:
        /* <DEDUP_REMOVED lines=9> */
.L_x_162:
        /* <DEDUP_REMOVED lines=9> */
.L_x_164:
[----:B------:R-:W-:-:S04]  /*2a40*/  UIADD3 UR5, UPT, UPT, UR5, 0x1, URZ ;  /* 0x0000000105057890 */ /* 0x000fc8000fffe0ff */
[----:B------:R-:W-:-:S04]  /*2a50*/  UISETP.NE.AND UP0, UPT, UR5, 0x8, UPT ;  /* 0x000000080500788c */ /* 0x000fc8000bf05270 */
[----:B------:R-:W-:Y:S02]  /*2a60*/  USEL UR4, URZ, 0x1, UP0 ;  /* 0x00000001ff047887 */ /* 0x000fe40008000000 */
[----:B------:R-:W-:-:S04]  /*2a70*/  USEL UR5, UR5, URZ, UP0 ;  /* 0x000000ff05057287 */ /* 0x000fc80008000000 */
[----:B------:R-:W-:Y:S01]  /*2a80*/  ULEA UR5, UR5, UR6, 0x3 ;  /* 0x0000000605057291 */ /* 0x000fe2000f8e18ff */
[----:B------:R-:W-:-:S04]  /*2a90*/  LOP3.LUT R2, R2, UR4, RZ, 0x3c, !PT ;  /* 0x0000000402027c12 */ /* 0x000fc8000f8e3cff */
[----:B------:R-:W-:Y:S01]  /*2aa0*/  SHF.L.U32 R2, R2, 0x1f, RZ ;  /* 0x0000001f02027819 */ /* 0x000fe200000006ff */
[----:B-1-3--:R-:W-:-:S07]  /*2ab0*/  IMAD.U32 R0, RZ, RZ, UR5 ;  /* 0x00000005ff007e24 */ /* 0x00afce000f8e00ff */
.L_x_50:
[----:B-1----:R1:W2:Y:S02]  /*2ac0*/  SYNCS.PHASECHK.TRANS64.TRYWAIT P0, [R0+URZ], R2 ;  /* 0x00000002000075a7 */ /* 0x0022a400080011ff */
[----:B--2---:R-:W-:Y:S05]  /*2ad0*/  @!P0 NANOSLEEP.SYNCS 0x989680 ;  /* 0x009896800000895d */ /* 0x004fea0003900000 */
[----:B------:R-:W2:Y:S02]  /*2ae0*/  @!P0 SYNCS.PHASECHK.TRANS64 P0, [R0+URZ], R2 ;  /* 0x00000002000085a7 */ /* 0x000ea400080010ff */
[----:B--2---:R-:W-:Y:S05]  /*2af0*/  @P0 EXIT ;  /* 0x000000000000094d */ /* 0x004fea0003800000 */
[----:B------:R-:W-:Y:S05]  /*2b00*/  BRA `(.L_x_50) ;  /* 0xfffffffc00ec7947 */ /* 0x000fea000383ffff */
.L_x_22:
[----:B------:R-:W-:-:S04]  /*2b10*/  UISETP.NE.AND UP1, UPT, UR37, URZ, UPT ;  /* 0x000000ff2500728c */ /* 0x000fc8000bf25270 */
[----:B------:R-:W-:-:S09]  /*2b20*/  UISETP.NE.OR UP1, UPT, UR10, 0x1, UP1 ;  /* 0x000000010a00788c */ /* 0x000fd20008f25670 */
[----:B------:R-:W-:Y:S05]  /*2b30*/  BRA.U UP1, `(.L_x_51) ;  /* 0x00000005014c7547 */ /* 0x000fea000b800000 */
[----:B------:R-:W-:Y:S01]  /*2b40*/  HFMA2 R11, -RZ, RZ, 0, 0 ;  /* 0x00000000ff0b7431 */ /* 0x000fe200000001ff */
[----:B------:R-:W-:Y:S01]  /*2b50*/  ISETP.GE.U32.AND P2, PT, R10, 0x2, PT ;  /* 0x000000020a00780c */ /* 0x000fe20003f46070 */
[----:B------:R-:W-:Y:S01]  /*2b60*/  IMAD.MOV.U32 R12, RZ, RZ, 0x1 ;  /* 0x00000001ff0c7424 */ /* 0x000fe200078e00ff */
[----:B------:R-:W-:Y:S01]  /*2b70*/  CS2R R8, SRZ ;  /* 0x0000000000087805 */ /* 0x000fe2000001ff00 */
[----:B------:R-:W-:Y:S01]  /*2b80*/  IMAD.MOV.U32 R3, RZ, RZ, RZ ;  /* 0x000000ffff037224 */ /* 0x000fe200078e00ff */
[----:B------:R-:W-:Y:S01]  /*2b90*/  UMOV UR4, 0x400 ;  /* 0x0000040000047882 */ /* 0x000fe20000000000 */
[----:B------:R-:W-:Y:S01]  /*2ba0*/  UMOV UR6, URZ ;  /* 0x000000ff00067c82 */ /* 0x000fe20008000000 */
[----:B------:R-:W-:-:S12]  /*2bb0*/  ULEA UR37, UR37, UR4, 0x18 ;  /* 0x0000000425257291 */ /* 0x000fd8000f8ec0ff */
.L_x_55:
[----:B------:R-:W-:Y:S02]  /*2bc0*/  LEA R0, R3, UR37, 0x3 ;  /* 0x0000002503007c11 */ /* 0x000fe4000f8e18ff */
[----:B------:R-:W-:-:S03]  /*2bd0*/  SHF.L.U32 R4, R8, 0x1f, RZ ;  /* 0x0000001f08047819 */ /* 0x000fc600000006ff */
[----:B------:R-:W-:Y:S01]  /*2be0*/  VIADD R5, R0, 0x140 ;  /* 0x0000014000057836 */ /* 0x000fe20000000000 */
[----:B------:R-:W1:Y:S02]  /*2bf0*/  SYNCS.PHASECHK.TRANS64.TRYWAIT P0, [R0+URZ+0x130], R4 ;  /* 0x00013004000075a7 */ /* 0x000e6400080011ff */
[----:B-1----:R-:W-:Y:S05]  /*2c00*/  @!P0 BRA `(.L_x_52) ;  /* 0x0000007400248947 */ /* 0x002fea0003800000 */
.L_x_165:
[----:B------:R-:W-:Y:S01]  /*2c10*/  ULEA UR5, UR6, UR37, 0x3 ;  /* 0x0000002506057291 */ /* 0x000fe2000f8e18ff */
[----:B-1----:R-:W-:Y:S01]  /*2c20*/  PRMT R0, RZ, 0x654, R5 ;  /* 0x00000654ff007816 */ /* 0x002fe20000000005 */
[----:B------:R-:W-:Y:S01]  /*2c30*/  @!P2 IMAD.MOV.U32 R4, RZ, RZ, 0x10 ;  /* 0x00000010ff04a424 */ /* 0x000fe200078e00ff */
[----:B------:R-:W-:Y:S01]  /*2c40*/  SHF.L.U32 R5, R12, 0x1f, RZ ;  /* 0x0000001f0c057819 */ /* 0x000fe200000006ff */
[----:B------:R-:W-:Y:S01]  /*2c50*/  UIADD3 UR4, UPT, UPT, UR5, 0xd0, URZ ;  /* 0x000000d005047890 */ /* 0x000fe2000fffe0ff */
[----:B------:R1:W-:Y:S05]  /*2c60*/  SYNCS.ARRIVE.TRANS64.RED.A1T0 RZ, [R0+URZ], RZ ;  /* 0x000000ff00ff79a7 */ /* 0x0003ea00081004ff */
[----:B------:R-:W-:Y:S01]  /*2c70*/  IMAD.U32 R6, RZ, RZ, UR4 ;  /* 0x00000004ff067e24 */ /* 0x000fe2000f8e00ff */
[----:B------:R-:W2:Y:S04]  /*2c80*/  SYNCS.PHASECHK.TRANS64.TRYWAIT P0, [UR5+0xe0], R5 ;  /* 0x0000e005ff0075a7 */ /* 0x000ea80008001105 */
[----:B------:R-:W-:Y:S01]  /*2c90*/  PRMT R6, R10, 0x654, R6 ;  /* 0x000006540a067816 */ /* 0x000fe20000000006 */
[----:B-12---:R-:W-:Y:S06]  /*2ca0*/  @!P0 BRA `(.L_x_53) ;  /* 0x0000007400108947 */ /* 0x006fec0003800000 */
.L_x_167:
[----:B------:R-:W-:Y:S01]  /*2cb0*/  ULEA UR4, UR6, UR37, 0x4 ;  /* 0x0000002506047291 */ /* 0x000fe2000f8e20ff */
[----:B------:R-:W-:Y:S01]  /*2cc0*/  SEL R2, R6, R2, !P2 ;  /* 0x0000000206027207 */ /* 0x000fe20005000000 */
[----:B------:R-:W-:Y:S01]  /*2cd0*/  UIADD3 UR5, UPT, UPT, UR5, 0xd0, URZ ;  /* 0x000000d005057890 */ /* 0x000fe2000fffe0ff */
[----:B-1----:R-:W-:Y:S01]  /*2ce0*/  LEA R0, R11, UR37, 0x3 ;  /* 0x000000250b007c11 */ /* 0x002fe2000f8e18ff */
[----:B------:R-:W-:Y:S01]  /*2cf0*/  UIADD3 UR4, UPT, UPT, UR4, 0x160, URZ ;  /* 0x0000016004047890 */ /* 0x000fe2000fffe0ff */
[----:B------:R1:W-:Y:S01]  /*2d00*/  @!P2 SYNCS.ARRIVE.TRANS64.RED RZ, [R2+URZ], R4 ;  /* 0x0000000402ffa9a7 */ /* 0x0003e200080004ff */
[----:B------:R-:W-:Y:S01]  /*2d10*/  UIADD3 UR6, UPT, UPT, UR6, 0x1, URZ ;  /* 0x0000000106067890 */ /* 0x000fe2000fffe0ff */
[----:B------:R-:W-:-:S03]  /*2d20*/  VIADD R3, R3, 0x1 ;  /* 0x0000000103037836 */ /* 0x000fc60000000000 */
[----:B------:R-:W-:Y:S02]  /*2d30*/  UISETP.NE.AND UP0, UPT, UR6, 0x2, UPT ;  /* 0x000000020600788c */ /* 0x000fe4000bf05270 */
[----:B------:R-:W-:Y:S01]  /*2d40*/  ISETP.NE.AND P0, PT, R3, 0x2, PT ;  /* 0x000000020300780c */ /* 0x000fe20003f05270 */
[----:B------:R-:W-:Y:S06]  /*2d50*/  UGETNEXTWORKID.BROADCAST [UR4], [UR5] ;  /* 0x00000000040073ca */ /* 0x000fec0008000100 */
[----:B------:R-:W-:Y:S02]  /*2d60*/  USEL UR4, URZ, 0x1, UP0 ;  /* 0x00000001ff047887 */ /* 0x000fe40008000000 */
[----:B------:R-:W-:-:S04]  /*2d70*/  USEL UR6, UR6, URZ, UP0 ;  /* 0x000000ff06067287 */ /* 0x000fc80008000000 */
[----:B------:R-:W-:Y:S02]  /*2d80*/  LOP3.LUT R12, R12, UR4, RZ, 0x3c, !PT ;  /* 0x000000040c0c7c12 */ /* 0x000fe4000f8e3cff */
[----:B-1----:R-:W-:-:S04]  /*2d90*/  SHF.L.U32 R4, R9, 0x1f, RZ ;  /* 0x0000001f09047819 */ /* 0x002fc800000006ff */
[----:B------:R-:W1:Y:S02]  /*2da0*/  SYNCS.PHASECHK.TRANS64.TRYWAIT P1, [R0+URZ+0xd0], R4 ;  /* 0x0000d004000075a7 */ /* 0x000e6400080211ff */
[----:B-1----:R-:W-:Y:S05]  /*2db0*/  @!P1 BRA `(.L_x_54) ;  /* 0x0000007000e49947 */ /* 0x002fea0003800000 */
.L_x_168:
[----:B-1----:R-:W-:Y:S01]  /*2dc0*/  LEA R4, R11, UR37, 0x4 ;  /* 0x000000250b047c11 */ /* 0x002fe2000f8e20ff */
[----:B------:R-:W-:Y:S01]  /*2dd0*/  VIADD R0, R0, 0xe0 ;  /* 0x000000e000007836 */ /* 0x000fe20000000000 */
[----:B------:R-:W-:Y:S01]  /*2de0*/  SEL R3, R3, RZ, P0 ;  /* 0x000000ff03037207 */ /* 0x000fe20000000000 */
[----:B------:R-:W-:-:S03]  /*2df0*/  VIADD R11, R11, 0x1 ;  /* 0x000000010b0b7836 */ /* 0x000fc60000000000 */
[----:B------:R-:W1:Y:S01]  /*2e00*/  LDS.128 R4, [R4+0x160] ;  /* 0x0001600004047984 */ /* 0x000e620000000c00 */
[----:B------:R-:W-:Y:S02]  /*2e10*/  PRMT R0, RZ, 0x654, R0 ;  /* 0x00000654ff007816 */ /* 0x000fe40000000000 */
[C---:B------:R-:W-:Y:S01]  /*2e20*/  ISETP.NE.AND P1, PT, R11.reuse, 0x2, PT ;  /* 0x000000020b00780c */ /* 0x040fe20003f25270 */
[----:B------:R-:W-:Y:S01]  /*2e30*/  @!PT LDS RZ, [RZ] ;  /* 0x00000000fffff984 */ /* 0x000fe20000000800 */
[----:B------:R-:W-:Y:S01]  /*2e40*/  @!PT LDS RZ, [RZ] ;  /* 0x00000000fffff984 */ /* 0x000fe20000000800 */
[----:B------:R-:W-:Y:S01]  /*2e50*/  @!PT LDS RZ, [RZ] ;  /* 0x00000000fffff984 */ /* 0x000fe20000000800 */
[----:B------:R-:W-:Y:S01]  /*2e60*/  @!PT LDS RZ, [RZ] ;  /* 0x00000000fffff984 */ /* 0x000fe20000000800 */
[----:B------:R2:W-:Y:S06]  /*2e70*/  MEMBAR.ALL.CTA ;  /* 0x0000000000007992 */ /* 0x0005ec0000008000 */
[----:B--2---:R-:W2:Y:S01]  /*2e80*/  FENCE.VIEW.ASYNC.S ;  /* 0x00000000000073c6 */ /* 0x004ea20000000000 */
[----:B------:R-:W-:Y:S01]  /*2e90*/  SEL R11, R11, RZ, P1 ;  /* 0x000000ff0b0b7207 */ /* 0x000fe20000800000 */
[----:B--2---:R2:W-:Y:S01]  /*2ea0*/  SYNCS.ARRIVE.TRANS64.RED.A1T0 RZ, [R0+URZ], RZ ;  /* 0x000000ff00ff79a7 */ /* 0x0045e200081004ff */
[----:B-1----:R-:W-:-:S02]  /*2eb0*/  LOP3.LUT P3, RZ, R6, 0x1, RZ, 0xc0, !PT ;  /* 0x0000000106ff7812 */ /* 0x002fc4000786c0ff */
[----:B------:R-:W-:-:S04]  /*2ec0*/  SEL R4, RZ, 0x1, P1 ;  /* 0x00000001ff047807 */ /* 0x000fc80000800000 */
[----:B------:R-:W-:Y:S02]  /*2ed0*/  LOP3.LUT R9, R9, R4, RZ, 0x3c, !PT ;  /* 0x0000000409097212 */ /* 0x000fe400078e3cff */
[----:B--2---:R-:W-:-:S04]  /*2ee0*/  SEL R0, RZ, 0x1, P0 ;  /* 0x00000001ff007807 */ /* 0x004fc80000000000 */
[----:B------:R-:W-:Y:S01]  /*2ef0*/  LOP3.LUT R8, R8, R0, RZ, 0x3c, !PT ;  /* 0x0000000008087212 */ /* 0x000fe200078e3cff */
[----:B------:R-:W-:Y:S06]  /*2f00*/  @P3 BRA `(.L_x_55) ;  /* 0xfffffffc002c3947 */ /* 0x000fec000383ffff */
[----:B------:R-:W-:Y:S01]  /*2f10*/  ULEA UR5, UR6, UR37, 0x3 ;  /* 0x0000002506057291 */ /* 0x000fe2000f8e18ff */
[----:B------:R-:W-:-:S08]  /*2f20*/  SHF.L.U32 R2, R12, 0x1f, RZ ;  /* 0x0000001f0c027819 */ /* 0x000fd000000006ff */
[----:B------:R-:W1:Y:S02]  /*2f30*/  SYNCS.PHASECHK.TRANS64 P0, [UR5+0xe0], R2 ;  /* 0x0000e002ff0075a7 */ /* 0x000e640008001005 */
[----:B-1----:R-:W-:Y:S05]  /*2f40*/  @P0 BRA `(.L_x_56) ;  /* 0x0000000000080947 */ /* 0x002fea0003800000 */
[----:B------:R-:W1:Y:S02]  /*2f50*/  SYNCS.PHASECHK.TRANS64.TRYWAIT P0, [UR5+0xe0], R2 ;  /* 0x0000e002ff0075a7 */ /* 0x000e640008001105 */
[----:B-1----:R-:W-:Y:S05]  /*2f60*/  @!P0 BRA `(.L_x_57) ;  /* 0x00000070008c8947 */ /* 0x002fea0003800000 */
.L_x_56:
[----:B------:R-:W-:-:S04]  /*2f70*/  UIADD3 UR4, UPT, UPT, UR6, 0x1, URZ ;  /* 0x0000000106047890 */ /* 0x000fc8000fffe0ff */
[----:B------:R-:W-:-:S04]  /*2f80*/  UISETP.NE.AND UP0, UPT, UR4, 0x2, UPT ;  /* 0x000000020400788c */ /* 0x000fc8000bf05270 */
[----:B------:R-:W-:Y:S02]  /*2f90*/  USEL UR7, URZ, 0x1, UP0 ;  /* 0x00000001ff077887 */ /* 0x000fe40008000000 */
[----:B------:R-:W-:-:S04]  /*2fa0*/  USEL UR4, UR4, URZ, UP0 ;  /* 0x000000ff04047287 */ /* 0x000fc80008000000 */
[----:B------:R-:W-:Y:S01]  /*2fb0*/  ULEA UR4, UR4, UR37, 0x3 ;  /* 0x0000002504047291 */ /* 0x000fe2000f8e18ff */
[----:B-1----:R-:W-:-:S04]  /*2fc0*/  LOP3.LUT R2, R12, UR7, RZ, 0x3c, !PT ;  /* 0x000000070c027c12 */ /* 0x002fc8000f8e3cff */
[----:B------:R-:W-:-:S04]  /*2fd0*/  SHF.L.U32 R0, R2, 0x1f, RZ ;  /* 0x0000001f02007819 */ /* 0x000fc800000006ff */
[----:B------:R-:W1:Y:S02]  /*2fe0*/  SYNCS.PHASECHK.TRANS64 P0, [UR4+0xe0], R0 ;  /* 0x0000e000ff0075a7 */ /* 0x000e640008001004 */
[----:B-1----:R-:W-:Y:S05]  /*2ff0*/  @P0 EXIT ;  /* 0x000000000000094d */ /* 0x002fea0003800000 */
[----:B------:R-:W-:Y:S02]  /*3000*/  SHF.L.U32 R2, R2, 0x1f, RZ ;  /* 0x0000001f02027819 */ /* 0x000fe400000006ff */
[----:B------:R-:W-:-:S07]  /*3010*/  MOV R0, UR4 ;  /* 0x0000000400007c02 */ /* 0x000fce0008000f00 */
.L_x_58:
[----:B-1----:R1:W2:Y:S02]  /*3020*/  SYNCS.PHASECHK.TRANS64.TRYWAIT P0, [R0+URZ+0xe0], R2 ;  /* 0x0000e002000075a7 */ /* 0x0022a400080011ff */
[----:B--2---:R-:W-:Y:S05]  /*3030*/  @!P0 NANOSLEEP.SYNCS 0x989680 ;  /* 0x009896800000895d */ /* 0x004fea0003900000 */
[----:B------:R-:W2:Y:S02]  /*3040*/  @!P0 SYNCS.PHASECHK.TRANS64 P0, [R0+URZ+0xe0], R2 ;  /* 0x0000e002000085a7 */ /* 0x000ea400080010ff */
[----:B--2---:R-:W-:Y:S05]  /*3050*/  @P0 EXIT ;  /* 0x000000000000094d */ /* 0x004fea0003800000 */
[----:B------:R-:W-:Y:S05]  /*3060*/  BRA `(.L_x_58) ;  /* 0xfffffffc00ec7947 */ /* 0x000fea000383ffff */
.L_x_51:
[----:B------:R-:W-:Y:S05]  /*3070*/  BRA.U UP4, `(.L_x_59) ;  /* 0x0000001104d87547 */ /* 0x000fea000b800000 */
[----:B------:R-:W-:Y:S01]  /*3080*/  UMOV UR6, 0x40 ;  /* 0x0000004000067882 */ /* 0x000fe20000000000 */
[----:B------:R-:W-:Y:S01]  /*3090*/  NOP ;  /* 0x0000000000007918 */ /* 0x000fe20000000000 */
[----:B------:R-:W-:Y:S01]  /*30a0*/  ULEA UR6, UR37, UR6, 0x18 ;  /* 0x0000000625067291 */ /* 0x000fe2000f8ec0ff */
[----:B------:R-:W-:Y:S02]  /*30b0*/  UMOV UR7, 0x400 ;  /* 0x0000040000077882 */ /* 0x000fe40000000000 */
[----:B------:R-:W-:-:S06]  /*30c0*/  ULEA UR37, UR37, UR7, 0x18 ;  /* 0x0000000725257291 */ /* 0x000fcc000f8ec0ff */
[----:B------:R-:W1:Y:S02]  /*30d0*/  LDS.U8 R2, [UR6+0x1c] ;  /* 0x00001c06ff027984 */ /* 0x000e640008000000 */
[----:B-1----:R-:W-:-:S13]  /*30e0*/  ISETP.NE.AND P0, PT, R2, RZ, PT ;  /* 0x000000ff0200720c */ /* 0x002fda0003f05270 */
[----:B------:R-:W-:Y:S05]  /*30f0*/  @P0 BRA `(.L_x_60) ;  /* 0x0000000400080947 */ /* 0x000fea0003800000 */
[----:B------:R-:W-:Y:S02]  /*3100*/  UISETP.NE.U32.AND UP0, UPT, UR5, 0x1, UPT ;  /* 0x000000010500788c */ /* 0x000fe4000bf05070 */
[----:B------:R-:W-:-:S07]  /*3110*/  UIADD3 UR8, UPT, UPT, UR6, 0x8, URZ ;  /* 0x0000000806087890 */ /* 0x000fce000fffe0ff */
[----:B------:R-:W-:Y:S05]  /*3120*/  BRA.U !UP0, `(.L_x_61) ;  /* 0x00000001089c7547 */ /* 0x000fea000b800000 */
[----:B------:R-:W-:Y:S01]  /*3130*/  ELECT P0, URZ, PT ;  /* 0x0000000000ff782f */ /* 0x000fe20003800000 */
[----:B------:R-:W-:-:S12]  /*3140*/  BSSY B0, `(.L_x_61) ;  /* 0x0000025000007945 */ /* 0x000fd80003800000 */
[----:B------:R-:W-:Y:S05]  /*3150*/  @!P0 BRA `(.L_x_62) ;  /* 0x00000000008c8947 */ /* 0x000fea0003800000 */
[----:B------:R-:W-:-:S05]  /*3160*/  UMOV UR7, 0x10 ;  /* 0x0000001000077882 */ /* 0x000fca0000000000 */
[----:B------:R-:W-:Y:S04]  /*3170*/  DEPBAR.LE SB1, 0x36 ;  /* 0x00009d800000791a */ /* 0x000fe80000000000 */
[----:B------:R-:W1:Y:S02]  /*3180*/  UTCATOMSWS.2CTA.FIND_AND_SET.ALIGN UP1, UR7, UR7 ;  /* 0x00000007000775e3 */ /* 0x000e640008220800 */
[----:B-1----:R-:W-:Y:S01]  /*3190*/  MOV R10, UR7 ;  /* 0x00000007000a7c02 */ /* 0x002fe20008000f00 */
[----:B------:R-:W-:Y:S06]  /*31a0*/  BRA.U UP1, `(.L_x_63) ;  /* 0x0000000101187547 */ /* 0x000fec000b800000 */
.L_x_64:
[----:B------:R-:W-:Y:S05]  /*31b0*/  NANOSLEEP 0x64 ;  /* 0x000000640000795d */ /* 0x000fea0003800000 */
[----:B------:R-:W-:-:S05]  /*31c0*/  UMOV UR7, 0x10 ;  /* 0x0000001000077882 */ /* 0x000fca0000000000 */
[----:B------:R-:W-:Y:S04]  /*31d0*/  DEPBAR.LE SB1, 0x36 ;  /* 0x00009d800000791a */ /* 0x000fe80000000000 */
[----:B------:R-:W1:Y:S02]  /*31e0*/  UTCATOMSWS.2CTA.FIND_AND_SET.ALIGN UP1, UR7, UR7 ;  /* 0x00000007000775e3 */ /* 0x000e640008220800 */
[----:B-1----:R-:W-:Y:S01]  /*31f0*/  MOV R10, UR7 ;  /* 0x00000007000a7c02 */ /* 0x002fe20008000f00 */
[----:B------:R-:W-:Y:S05]  /*3200*/  BRA.U !UP1, `(.L_x_64) ;  /* 0xfffffffd09e87547 */ /* 0x000fea000b83ffff */
.L_x_63:
[----:B------:R-:W1:Y:S01]  /*3210*/  LDS R5, [UR6+0x10] ;  /* 0x00001006ff057984 */ /* 0x000e620008000800 */
[----:B------:R-:W-:Y:S01]  /*3220*/  IMAD.U32 R3, RZ, RZ, UR37 ;  /* 0x00000025ff037e24 */ /* 0x000fe2000f8e00ff */
[----:B------:R-:W-:-:S03]  /*3230*/  MOV R2, UR4 ;  /* 0x0000000400027c02 */ /* 0x000fc60008000f00 */
[----:B------:R-:W-:Y:S01]  /*3240*/  VIADD R3, R3, 0x180 ;  /* 0x0000018003037836 */ /* 0x000fe20000000000 */
[----:B-1----:R-:W-:-:S04]  /*3250*/  SHF.L.U32 R5, R5, 0x1f, RZ ;  /* 0x0000001f05057819 */ /* 0x002fc800000006ff */
[----:B------:R-:W1:Y:S02]  /*3260*/  SYNCS.PHASECHK.TRANS64.TRYWAIT P0, [UR6+0x8], R5 ;  /* 0x00000805ff0075a7 */ /* 0x000e640008001106 */
[----:B-1----:R-:W-:Y:S05]  /*3270*/  @P0 BRA `(.L_x_65) ;  /* 0x0000000000080947 */ /* 0x002fea0003800000 */
[----:B------:R-:W1:Y:S02]  /*3280*/  SYNCS.PHASECHK.TRANS64.TRYWAIT P0, [UR6+0x8], R5 ;  /* 0x00000805ff0075a7 */ /* 0x000e640008001106 */
[----:B-1----:R-:W-:Y:S05]  /*3290*/  @!P0 BRA `(.L_x_66) ;  /* 0x0000006c00d88947 */ /* 0x002fea0003800000 */
.L_x_65:
[----:B-1----:R-:W-:Y:S01]  /*32a0*/  HFMA2 R4, -RZ, RZ, 0, 5.9604644775390625e-08 ;  /* 0x00000001ff047431 */ /* 0x002fe200000001ff */
[----:B------:R-:W-:Y:S01]  /*32b0*/  UPRMT UR7, UR4, 0x654, UR8 ;  /* 0x0000065404077896 */ /* 0x000fe20008000008 */
[----:B------:R-:W-:Y:S01]  /*32c0*/  IMAD.MOV.U32 R7, RZ, RZ, 0xffff ;  /* 0x0000ffffff077424 */ /* 0x000fe200078e00ff */
[----:B------:R-:W-:Y:S01]  /*32d0*/  PRMT R2, R2, 0x654, R3 ;  /* 0x0000065402027816 */ /* 0x000fe20000000003 */
[----:B------:R-:W-:Y:S02]  /*32e0*/  IMAD.MOV.U32 R5, RZ, RZ, 0x4 ;  /* 0x00000004ff057424 */ /* 0x000fe400078e00ff */
[----:B------:R-:W-:Y:S01]  /*32f0*/  IMAD.SHL.U32 R9, R10, 0x20, RZ ;  /* 0x000000200a097824 */ /* 0x000fe200078e00ff */
[----:B------:R-:W-:Y:S02]  /*3300*/  MOV R3, UR7 ;  /* 0x0000000700037c02 */ /* 0x000fe40008000f00 */
[-C--:B------:R-:W-:Y:S01]  /*3310*/  SHF.L.U32 R7, R7, R10.reuse, RZ ;  /* 0x0000000a07077219 */ /* 0x080fe200000006ff */
[----:B------:R1:W-:Y:S01]  /*3320*/  SYNCS.ARRIVE.TRANS64.RED RZ, [UR7], R5 ;  /* 0x00000005ffff79a7 */ /* 0x0003e20008000407 */
[----:B------:R-:W-:Y:S01]  /*3330*/  SHF.L.U32 R6, R4, R10, RZ ;  /* 0x0000000a04067219 */ /* 0x000fe200000006ff */
[----:B------:R1:W-:Y:S04]  /*3340*/  STS [UR37+0x180], R9 ;  /* 0x00018009ff007988 */ /* 0x0003e80008000825 */
[----:B------:R1:W-:Y:S04]  /*3350*/  STAS [R2.64], R10 ;  /* 0x0000000a02007dbd */ /* 0x0003e8000c0008ff */
[----:B------:R1:W-:Y:S04]  /*3360*/  ATOMS.OR RZ, [UR6+0x14], R7 ;  /* 0x00001407ffff798c */ /* 0x0003e8000b000006 */
[----:B------:R1:W-:Y:S04]  /*3370*/  ATOMS.OR RZ, [UR6+0x18], R6 ;  /* 0x00001806ffff798c */ /* 0x0003e8000b000006 */
[----:B------:R1:W-:Y:S02]  /*3380*/  ATOMS.XOR RZ, [UR6+0x10], R4 ;  /* 0x00001004ffff798c */ /* 0x0003e4000b800006 */
.L_x_62:
[----:B------:R-:W-:Y:S05]  /*3390*/  BSYNC B0 ;  /* 0x0000000000007941 */ /* 0x000fea0003800000 */
.L_x_61:
[----:B------:R-:W-:Y:S05]  /*33a0*/  BRA.U UP0, `(.L_x_67) ;  /* 0x00000001006c7547 */ /* 0x000fea000b800000 */
[----:B------:R-:W-:-:S03]  /*33b0*/  UMOV UR7, 0xffffffff ;  /* 0xffffffff00077882 */ /* 0x000fc60000000000 */
[----:B------:R-:W-:Y:S05]  /*33c0*/  BRA.DIV UR7, `(.L_x_68) ;  /* 0x0000006e07a47947 */ /* 0x000fea000b800000 */
[----:B------:R-:W-:-:S13]  /*33d0*/  ELECT P6, URZ, PT ;  /* 0x0000000000ff782f */ /* 0x000fda00038c0000 */
.L_x_172:
[----:B------:R-:W-:Y:S05]  /*33e0*/  @!P6 BRA `(.L_x_67) ;  /* 0x00000000005ce947 */ /* 0x000fea0003800000 */
[----:B-1----:R-:W1:Y:S02]  /*33f0*/  LDS R3, [UR6+0x10] ;  /* 0x00001006ff037984 */ /* 0x002e640008000800 */
[----:B-1----:R-:W-:-:S04]  /*3400*/  SHF.L.U32 R3, R3, 0x1f, RZ ;  /* 0x0000001f03037819 */ /* 0x002fc800000006ff */
[----:B------:R-:W1:Y:S02]  /*3410*/  SYNCS.PHASECHK.TRANS64.TRYWAIT P0, [UR6+0x8], R3 ;  /* 0x00000803ff0075a7 */ /* 0x000e640008001106 */
[----:B-1----:R-:W-:Y:S05]  /*3420*/  @P0 BRA `(.L_x_69) ;  /* 0x0000000000080947 */ /* 0x002fea0003800000 */
[----:B------:R-:W1:Y:S02]  /*3430*/  SYNCS.PHASECHK.TRANS64.TRYWAIT P0, [UR6+0x8], R3 ;  /* 0x00000803ff0075a7 */ /* 0x000e640008001106 */
[----:B-1----:R-:W-:Y:S05]  /*3440*/  @!P0 BRA `(.L_x_70) ;  /* 0x0000006c00a48947 */ /* 0x002fea0003800000 */
.L_x_69:
[----:B------:R-:W2:Y:S01]  /*3450*/  LDS R5, [UR37+0x180] ;  /* 0x00018025ff057984 */ /* 0x000ea20008000800 */
[----:B-1----:R-:W-:Y:S02]  /*3460*/  HFMA2 R2, -RZ, RZ, 0, 5.9604644775390625e-08 ;  /* 0x00000001ff027431 */ /* 0x002fe400000001ff */
[----:B------:R-:W-:Y:S01]  /*3470*/  IMAD.MOV.U32 R3, RZ, RZ, 0xffff ;  /* 0x0000ffffff037424 */ /* 0x000fe200078e00ff */
[----:B------:R-:W-:Y:S01]  /*3480*/  UPRMT UR7, UR4, 0x654, UR8 ;  /* 0x0000065404077896 */ /* 0x000fe20008000008 */
[----:B--2---:R-:W-:-:S03]  /*3490*/  IMAD.SHL.U32 R4, R5, 0x20, RZ ;  /* 0x0000002005047824 */ /* 0x004fc600078e00ff */
[-C--:B------:R-:W-:Y:S02]  /*34a0*/  SHF.L.U32 R3, R3, R5.reuse, RZ ;  /* 0x0000000503037219 */ /* 0x080fe400000006ff */
[----:B------:R-:W-:Y:S01]  /*34b0*/  SHF.L.U32 R5, R2, R5, RZ ;  /* 0x0000000502057219 */ /* 0x000fe200000006ff */
[----:B------:R2:W-:Y:S04]  /*34c0*/  STS [UR37+0x180], R4 ;  /* 0x00018004ff007988 */ /* 0x0005e80008000825 */
[----:B------:R2:W-:Y:S04]  /*34d0*/  ATOMS.OR RZ, [UR6+0x14], R3 ;  /* 0x00001403ffff798c */ /* 0x0005e8000b000006 */
[----:B------:R2:W-:Y:S01]  /*34e0*/  ATOMS.OR RZ, [UR6+0x18], R5 ;  /* 0x00001805ffff798c */ /* 0x0005e2000b000006 */
[----:B------:R-:W-:Y:S03]  /*34f0*/  SYNCS.ARRIVE.TRANS64.RED.A1T0 RZ, [UR7], RZ ;  /* 0x000000ffffff79a7 */ /* 0x000fe60008100407 */
[----:B------:R2:W-:Y:S01]  /*3500*/  ATOMS.XOR RZ, [UR6+0x10], R2 ;  /* 0x00001002ffff798c */ /* 0x0005e2000b800006 */
[----:B------:R-:W-:Y:S05]  /*3510*/  BRA `(.L_x_67) ;  /* 0x0000000000107947 */ /* 0x000fea0003800000 */
.L_x_60:
[----:B------:R-:W-:-:S05]  /*3520*/  MOV R2, 0xffffffff ;  /* 0xffffffff00027802 */ /* 0x000fca0000000f00 */
[----:B------:R1:W-:Y:S02]  /*3530*/  STS [UR37+0x180], R2 ;  /* 0x00018002ff007988 */ /* 0x0003e40008000825 */
[----:B-1----:R-:W-:Y:S02]  /*3540*/  MOV R2, 0x3560 ;  /* 0x0000356000027802 */ /* 0x002fe40000000f00 */
[----:B-----5:R-:W-:Y:S05]  /*3550*/  CALL.REL.NOINC `($__internal_1_$__cuda_sm10x_tcgen05_guardrail_trap_phase_invalid_during_alloc) ;  /* 0x0000007400747944 */ /* 0x020fea0003c00000 */
.L_x_67:
[----:B------:R-:W-:Y:S05]  /*3560*/  WARPSYNC.ALL ;  /* 0x0000000000007948 */ /* 0x000fea0003800000 */
[----:B------:R-:W3:Y:S01]  /*3570*/  S2UR UR7, SR_CgaCtaId ;  /* 0x00000000000779c3 */ /* 0x000ee20000008800 */
[----:B------:R-:W-:Y:S01]  /*3580*/  UMOV UR6, 0x400 ;  /* 0x0000040000067882 */ /* 0x000fe20000000000 */
[----:B------:R-:W-:-:S06]  /*3590*/  NOP ;  /* 0x0000000000007918 */ /* 0x000fcc0000000000 */
[----:B------:R-:W-:Y:S06]  /*35a0*/  BAR.ARV 0x6, 0xa0 ;  /* 0x0182800000007b1d */ /* 0x000fec0000002000 */
[----:B------:R-:W4:Y:S01]  /*35b0*/  LDCU UR8, c[0x0][0x38c] ;  /* 0x00007180ff0877ac */ /* 0x000f220008000800 */
[----:B------:R-:W-:Y:S01]  /*35c0*/  LOP3.LUT R0, R0, 0xffff, RZ, 0xc0, !PT ;  /* 0x0000ffff00007812 */ /* 0x000fe200078ec0ff */
[----:B-1----:R-:W-:Y:S01]  /*35d0*/  IMAD.MOV.U32 R9, RZ, RZ, 0x1 ;  /* 0x00000001ff097424 */ /* 0x002fe200078e00ff */
[----:B------:R-:W-:Y:S01]  /*35e0*/  LOP3.LUT R8, R8, 0xffff, RZ, 0xc0, !PT ;  /* 0x0000ffff08087812 */ /* 0x000fe200078ec0ff */
[----:B------:R-:W-:Y:S01]  /*35f0*/  UMOV UR19, URZ ;  /* 0x000000ff00137c82 */ /* 0x000fe20008000000 */
[----:B------:R-:W-:Y:S01]  /*3600*/  R2UR UR11, R0 ;  /* 0x00000000000b72ca */ /* 0x000fe200000e0000 */
[----:B------:R-:W-:Y:S01]  /*3610*/  UMOV UR18, URZ ;  /* 0x000000ff00127c82 */ /* 0x000fe20008000000 */
[----:B------:R-:W-:Y:S01]  /*3620*/  R2UR UR12, R8 ;  /* 0x00000000080c72ca */ /* 0x000fe200000e0000 */
[----:B------:R-:W-:Y:S01]  /*3630*/  IMAD.MOV.U32 R8, RZ, RZ, RZ ;  /* 0x000000ffff087224 */ /* 0x000fe200078e00ff */
[----:B------:R-:W-:Y:S01]  /*3640*/  UMOV UR17, URZ ;  /* 0x000000ff00117c82 */ /* 0x000fe20008000000 */
[----:B---3--:R-:W-:-:S02]  /*3650*/  ULEA UR7, UR7, UR6, 0x18 ;  /* 0x0000000607077291 */ /* 0x008fc4000f8ec0ff */
[----:B------:R-:W-:Y:S02]  /*3660*/  UISETP.NE.AND UP2, UPT, UR5, URZ, UPT ;  /* 0x000000ff0500728c */ /* 0x000fe4000bf45270 */
[----:B------:R-:W-:Y:S02]  /*3670*/  UIADD3 UR13, UPT, UPT, UR7, 0x6300, URZ ;  /* 0x00006300070d7890 */ /* 0x000fe4000fffe0ff */
[----:B------:R-:W-:Y:S02]  /*3680*/  UIADD3 UR14, UPT, UPT, UR7, 0x16300, URZ ;  /* 0x00016300070e7890 */ /* 0x000fe4000fffe0ff */
[----:B----4-:R-:W-:Y:S01]  /*3690*/  UIADD3 UR8, UPT, UPT, UR8, 0x7f, URZ ;  /* 0x0000007f08087890 */ /* 0x010fe2000fffe0ff */
[----:B--2---:R-:W1:Y:S01]  /*36a0*/  LDS R2, [UR7+0x180] ;  /* 0x00018007ff027984 */ /* 0x004e620008000800 */
[----:B------:R-:W-:Y:S02]  /*36b0*/  USHF.R.U32.HI UR13, URZ, 0x4, UR13 ;  /* 0x00000004ff0d7899 */ /* 0x000fe4000801160d */
[----:B------:R-:W-:-:S02]  /*36c0*/  USHF.R.S32.HI UR6, URZ, 0x1f, UR8 ;  /* 0x0000001fff067899 */ /* 0x000fc40008011408 */
[----:B------:R-:W-:Y:S02]  /*36d0*/  USHF.R.U32.HI UR14, URZ, 0x4, UR14 ;  /* 0x00000004ff0e7899 */ /* 0x000fe4000801160e */
[----:B------:R-:W-:Y:S02]  /*36e0*/  ULEA.HI UR6, UR6, UR8, URZ, 0x7 ;  /* 0x0000000806067291 */ /* 0x000fe4000f8f38ff */
[----:B------:R-:W-:Y:S02]  /*36f0*/  ULOP3.LUT UR13, UR13, 0x3fff, URZ, 0xc0, !UPT ;  /* 0x00003fff0d0d7892 */ /* 0x000fe4000f8ec0ff */
[----:B------:R-:W-:Y:S02]  /*3700*/  USHF.R.S32.HI UR6, URZ, 0x7, UR6 ;  /* 0x00000007ff067899 */ /* 0x000fe40008011406 */
[----:B------:R-:W-:Y:S02]  /*3710*/  ULOP3.LUT UR14, UR14, 0x3fff, URZ, 0xc0, !UPT ;  /* 0x00003fff0e0e7892 */ /* 0x000fe4000f8ec0ff */
[----:B------:R-:W-:Y:S01]  /*3720*/  UISETP.LT.AND UP0, UPT, UR6, 0x1, UPT ;  /* 0x000000010600788c */ /* 0x000fe2000bf01270 */
[----:B------:R-:W-:Y:S01]  /*3730*/  UMOV UR28, 0x0 ;  /* 0x00000000001c7882 */ /* 0x000fe20000000000 */
[----:B------:R-:W-:Y:S01]  /*3740*/  UMOV UR29, 0x8400490 ;  /* 0x08400490001d7882 */ /* 0x000fe20000000000 */
[----:B------:R-:W-:-:S02]  /*3750*/  ULOP3.LUT UR13, UR13, 0x10000, URZ, 0xfc, !UPT ;  /* 0x000100000d0d7892 */ /* 0x000fc4000f8efcff */
[----:B------:R-:W-:Y:S02]  /*3760*/  ULOP3.LUT UR14, UR14, 0x10000, URZ, 0xfc, !UPT ;  /* 0x000100000e0e7892 */ /* 0x000fe4000f8efcff */
[----:B------:R-:W-:Y:S01]  /*3770*/  USEL UR20, UR6, 0x1, !UP0 ;  /* 0x0000000106147887 */ /* 0x000fe2000c000000 */
[----:B------:R-:W-:Y:S01]  /*3780*/  UMOV UR26, 0x0 ;  /* 0x00000000001a7882 */ /* 0x000fe20000000000 */
[----:B------:R-:W-:Y:S01]  /*3790*/  UMOV UR27, 0x8400490 ;  /* 0x08400490001b7882 */ /* 0x000fe20000000000 */
[----:B------:R-:W-:Y:S01]  /*37a0*/  UMOV UR24, 0x0 ;  /* 0x0000000000187882 */ /* 0x000fe20000000000 */
[----:B------:R-:W-:Y:S01]  /*37b0*/  UMOV UR25, 0x8400490 ;  /* 0x0840049000197882 */ /* 0x000fe20000000000 */
[----:B------:R-:W-:Y:S01]  /*37c0*/  UMOV UR22, 0x0 ;  /* 0x0000000000167882 */ /* 0x000fe20000000000 */
[----:B------:R-:W-:Y:S01]  /*37d0*/  UMOV UR23, 0x8400490 ;  /* 0x0840049000177882 */ /* 0x000fe20000000000 */
[----:B-1----:R-:W-:Y:S02]  /*37e0*/  R2UR UR21, R2 ;  /* 0x00000000021572ca */ /* 0x002fe400000e0000 */
[----:B------:R-:W-:-:S13]  /*37f0*/  CS2R R2, SRZ ;  /* 0x0000000000027805 */ /* 0x000fda000001ff00 */
.L_x_78:
[C---:B------:R-:W-:Y:S02]  /*3800*/  LEA R0, R8.reuse, UR7, 0x3 ;  /* 0x0000000708007c11 */ /* 0x040fe4000f8e18ff */
[----:B------:R-:W-:Y:S02]  /*3810*/  SHF.L.U32 R4, R3, 0x1f, RZ ;  /* 0x0000001f03047819 */ /* 0x000fe400000006ff */
[----:B------:R-:W-:Y:S02]  /*3820*/  LEA R5, R8, UR7, 0x4 ;  /* 0x0000000708057c11 */ /* 0x000fe4000f8e20ff */
[----:B------:R-:W1:Y:S02]  /*3830*/  SYNCS.PHASECHK.TRANS64.TRYWAIT P0, [R0+URZ+0xd0], R4 ;  /* 0x0000d004000075a7 */ /* 0x000e6400080011ff */
[----:B-1-34-:R-:W-:Y:S05]  /*3840*/  @!P0 BRA `(.L_x_71) ;  /* 0x0000006800bc8947 */ /* 0x01afea0003800000 */
.L_x_173:
[----:B-1----:R-:W1:Y:S01]  /*3850*/  LDS.128 R4, [R5+0x160] ;  /* 0x0001600005047984 */ /* 0x002e620000000c00 */
[----:B------:R-:W-:Y:S02]  /*3860*/  VIADD R0, R0, 0xe0 ;  /* 0x000000e000007836 */ /* 0x000fe40000000000 */
[----:B------:R-:W-:Y:S01]  /*3870*/  VIADD R8, R8, 0x1 ;  /* 0x0000000108087836 */ /* 0x000fe20000000000 */
[----:B------:R-:W-:Y:S01]  /*3880*/  @!PT LDS RZ, [RZ] ;  /* 0x00000000fffff984 */ /* 0x000fe20000000800 */
[----:B------:R-:W-:Y:S01]  /*3890*/  @!PT LDS RZ, [RZ] ;  /* 0x00000000fffff984 */ /* 0x000fe20000000800 */
[----:B------:R-:W-:Y:S01]  /*38a0*/  @!PT LDS RZ, [RZ] ;  /* 0x00000000fffff984 */ /* 0x000fe20000000800 */
[----:B------:R-:W-:Y:S01]  /*38b0*/  @!PT LDS RZ, [RZ] ;  /* 0x00000000fffff984 */ /* 0x000fe20000000800 */
[----:B------:R2:W-:Y:S06]  /*38c0*/  MEMBAR.ALL.CTA ;  /* 0x0000000000007992 */ /* 0x0005ec0000008000 */
[----:B--2---:R-:W2:Y:S01]  /*38d0*/  FENCE.VIEW.ASYNC.S ;  /* 0x00000000000073c6 */ /* 0x004ea20000000000 */
[----:B------:R-:W-:-:S04]  /*38e0*/  PRMT R0, RZ, 0x654, R0 ;  /* 0x00000654ff007816 */ /* 0x000fc80000000000 */
[----:B--2---:R2:W-:Y:S01]  /*38f0*/  SYNCS.ARRIVE.TRANS64.RED.A1T0 RZ, [R0+URZ], RZ ;  /* 0x000000ff00ff79a7 */ /* 0x0045e200081004ff */
[----:B-1----:R-:W-:Y:S01]  /*3900*/  LOP3.LUT P1, RZ, R6, 0x1, RZ, 0xc0, !PT ;  /* 0x0000000106ff7812 */ /* 0x002fe2000782c0ff */
[----:B--2---:R-:W-:-:S12]  /*3910*/  BRA.U UP2, `(.L_x_72) ;  /* 0x0000000502087547 */ /* 0x004fd8000b800000 */
[----:B------:R-:W1:Y:S01]  /*3920*/  LDCU UR8, c[0x0][0x38c] ;  /* 0x00007180ff0877ac */ /* 0x000e620008000800 */
[----:B------:R-:W-:Y:S02]  /*3930*/  PLOP3.LUT P2, PT, PT, PT, PT, 0x80, 0x8 ;  /* 0x000000000008781c */ /* 0x000fe40003f4f070 */
[----:B------:R-:W-:Y:S01]  /*3940*/  SHF.L.U32 R4, R9, 0x1f, RZ ;  /* 0x0000001f09047819 */ /* 0x000fe200000006ff */
[----:B------:R-:W-:Y:S02]  /*3950*/  ULEA UR9, UR19, UR7, 0x3 ;  /* 0x0000000713097291 */ /* 0x000fe4000f8e18ff */
[----:B------:R-:W-:Y:S02]  /*3960*/  ULEA UR10, UR19, UR21, 0x7 ;  /* 0x00000015130a7291 */ /* 0x000fe4000f8e38ff */
[----:B-1----:R-:W-:-:S06]  /*3970*/  UISETP.GE.AND UP0, UPT, UR8, 0x1, UPT ;  /* 0x000000010800788c */ /* 0x002fcc000bf06270 */
[----:B------:R-:W-:-:S05]  /*3980*/  PLOP3.LUT P0, PT, PT, PT, UP0, 0x80, 0x8 ;  /* 0x000000000008781c */ /* 0x000fca0003f0f008 */
[----:B------:R-:W-:-:S08]  /*3990*/  @UP0 ULEA UR8, UR18, UR7, 0x3 ;  /* 0x0000000712080291 */ /* 0x000fd0000f8e18ff */
[----:B------:R-:W-:-:S04]  /*39a0*/  @P0 SHF.L.U32 R0, R2, 0x1f, RZ ;  /* 0x0000001f02000819 */ /* 0x000fc800000006ff */
[----:B------:R1:W2:Y:S01]  /*39b0*/  @P0 SYNCS.PHASECHK.TRANS64.TRYWAIT P2, [UR8], R0 ;  /* 0x00000000ff0005a7 */ /* 0x0002a20008041108 */
[----:B------:R-:W3:Y:S02]  /*39c0*/  SYNCS.PHASECHK.TRANS64.TRYWAIT P0, [UR9+0x110], R4 ;  /* 0x00011004ff0075a7 */ /* 0x000ee40008001109 */
[----:B-123--:R-:W-:Y:S05]  /*39d0*/  @!P0 BRA `(.L_x_73) ;  /* 0x00000068006c8947 */ /* 0x00efea0003800000 */
.L_x_175:
[----:B------:R-:W-:Y:S01]  /*39e0*/  UMOV UR16, UR17 ;  /* 0x0000001100107c82 */ /* 0x000fe20008000000 */
[----:B------:R-:W-:Y:S05]  /*39f0*/  BRA.U !UP0, `(.L_x_74) ;  /* 0x0000000108c07547 */ /* 0x000fea000b800000 */
[----:B------:R-:W-:Y:S02]  /*3a00*/  UIADD3 UR16, UPT, UPT, UR20, UR17, URZ ;  /* 0x0000001114107290 */ /* 0x000fe4000fffe0ff */
[----:B------:R-:W-:Y:S01]  /*3a10*/  UPLOP3.LUT UP3, UPT, UPT, UPT, UPT, 0x40, 0x4 ;  /* 0x000000000004789c */ /* 0x000fe20003f6e870 */
[----:B------:R-:W-:Y:S01]  /*3a20*/  UMOV UR15, UR6 ;  /* 0x00000006000f7c82 */ /* 0x000fe20008000000 */
[----:B------:R-:W-:-:S09]  /*3a30*/  UMOV UR46, UR18 ;  /* 0x00000012002e7c82 */ /* 0x000fd20008000000 */
.L_x_77:
[----:B--2---:R-:W-:Y:S01]  /*3a40*/  ULEA UR8, UR46, UR7, 0x3 ;  /* 0x000000072e087291 */ /* 0x004fe2000f8e18ff */
[----:B---3--:R-:W-:Y:S11]  /*3a50*/  @P2 BRA `(.L_x_75) ;  /* 0x00000000000c2947 */ /* 0x008ff60003800000 */
[----:B-1----:R-:W-:Y:S04]  /*3a60*/  SHF.L.U32 R4, R2, 0x1f, RZ ;  /* 0x0000001f02047819 */ /* 0x002fe800000006ff */
[----:B------:R-:W1:Y:S02]  /*3a70*/  SYNCS.PHASECHK.TRANS64.TRYWAIT P0, [UR8], R4 ;  /* 0x00000004ff0075a7 */ /* 0x000e640008001108 */
[----:B-1----:R-:W-:Y:S05]  /*3a80*/  @!P0 BRA `(.L_x_76) ;  /* 0x0000006800588947 */ /* 0x002fea0003800000 */
.L_x_75:
[----:B------:R-:W-:Y:S01]  /*3a90*/  UISETP.NE.AND UP0, UPT, UR15, 0x1, UPT ;  /* 0x000000010f00788c */ /* 0x000fe2000bf05270 */
[----:B------:R-:W-:Y:S01]  /*3aa0*/  PLOP3.LUT P2, PT, PT, PT, PT, 0x80, 0x8 ;  /* 0x000000000008781c */ /* 0x000fe20003f4f070 */
[----:B------:R-:W-:Y:S02]  /*3ab0*/  UIADD3 UR18, UPT, UPT, UR46, 0x1, URZ ;  /* 0x000000012e127890 */ /* 0x000fe4000fffe0ff */
[----:B------:R-:W-:Y:S02]  /*3ac0*/  ULEA UR32, UR46, UR14, 0xa ;  /* 0x0000000e2e207291 */ /* 0x000fe4000f8e50ff */
[----:B------:R-:W-:Y:S01]  /*3ad0*/  UISETP.NE.AND UP1, UPT, UR18, 0x8, UPT ;  /* 0x000000081200788c */ /* 0x000fe2000bf25270 */
[----:B------:R-:W-:Y:S01]  /*3ae0*/  PLOP3.LUT P0, PT, PT, PT, UP0, 0x80, 0x8 ;  /* 0x000000000008781c */ /* 0x000fe20003f0f008 */
[----:B------:R-:W-:Y:S02]  /*3af0*/  UIADD3 UR44, UPT, UPT, UR32, 0x2, URZ ;  /* 0x00000002202c7890 */ /* 0x000fe4000fffe0ff */
[----:B------:R-:W-:Y:S02]  /*3b00*/  USEL UR31, URZ, 0x1, UP1 ;  /* 0x00000001ff1f7887 */ /* 0x000fe40008800000 */
[----:B------:R-:W-:Y:S02]  /*3b10*/  USEL UR18, UR18, URZ, UP1 ;  /* 0x000000ff12127287 */ /* 0x000fe40008800000 */
[----:B------:R-:W-:Y:S02]  /*3b20*/  UIADD3 UR40, UPT, UPT, UR32, 0x4, URZ ;  /* 0x0000000420287890 */ /* 0x000fe4000fffe0ff */
[----:B------:R-:W-:Y:S01]  /*3b30*/  @UP0 ULEA UR30, UR18, UR7, 0x3 ;  /* 0x00000007121e0291 */ /* 0x000fe2000f8e18ff */
[----:B------:R-:W-:Y:S01]  /*3b40*/  LOP3.LUT R2, R2, UR31, RZ, 0x3c, !PT ;  /* 0x0000001f02027c12 */ /* 0x000fe2000f8e3cff */
[----:B------:R-:W-:Y:S02]  /*3b50*/  UIADD3 UR36, UPT, UPT, UR32, 0x6, URZ ;  /* 0x0000000620247890 */ /* 0x000fe4000fffe0ff */
[----:B------:R-:W-:Y:S01]  /*3b60*/  UIADD3 UR8, UPT, UPT, UR8, 0x40, URZ ;  /* 0x0000004008087890 */ /* 0x000fe2000fffe0ff */
[----:B-1----:R-:W-:Y:S01]  /*3b70*/  @P0 SHF.L.U32 R0, R2, 0x1f, RZ ;  /* 0x0000001f02000819 */ /* 0x002fe200000006ff */
[----:B------:R-:W-:Y:S02]  /*3b80*/  UIADD3 UR17, UPT, UPT, UR17, 0x1, URZ ;  /* 0x0000000111117890 */ /* 0x000fe4000fffe0ff */
[----:B------:R-:W-:Y:S01]  /*3b90*/  UIADD3 UR15, UPT, UPT, UR15, -0x1, URZ ;  /* 0xffffffff0f0f7890 */ /* 0x000fe2000fffe0ff */
[----:B------:R2:W3:Y:S01]  /*3ba0*/  @P0 SYNCS.PHASECHK.TRANS64.TRYWAIT P2, [UR30], R0 ;  /* 0x00000000ff0005a7 */ /* 0x0004e2000804111e */
[----:B------:R-:W-:Y:S02]  /*3bb0*/  ULEA UR30, UR46, UR13, 0x9 ;  /* 0x0000000d2e1e7291 */ /* 0x000fe4000f8e48ff */
[----:B------:R-:W-:Y:S02]  /*3bc0*/  UISETP.NE.AND UP0, UPT, UR17, UR16, UPT ;  /* 0x000000101100728c */ /* 0x000fe4000bf05270 */
[----:B------:R-:W-:Y:S02]  /*3bd0*/  UIADD3 UR42, UPT, UPT, UR30, 0x2, URZ ;  /* 0x000000021e2a7890 */ /* 0x000fe4000fffe0ff */
[----:B------:R-:W-:Y:S02]  /*3be0*/  UIADD3 UR38, UPT, UPT, UR30, 0x4, URZ ;  /* 0x000000041e267890 */ /* 0x000fe4000fffe0ff */
[----:B------:R-:W-:Y:S01]  /*3bf0*/  UIADD3 UR34, UPT, UPT, UR30, 0x6, URZ ;  /* 0x000000061e227890 */ /* 0x000fe2000fffe0ff */
[----:B------:R-:W-:Y:S01]  /*3c00*/  UMOV UR33, 0x40004040 ;  /* 0x4000404000217882 */ /* 0x000fe20000000000 */
[----:B------:R-:W-:Y:S01]  /*3c10*/  UMOV UR31, 0x40004040 ;  /* 0x40004040001f7882 */ /* 0x000fe20000000000 */
[----:B------:R-:W-:Y:S01]  /*3c20*/  UMOV UR45, 0x40004040 ;  /* 0x40004040002d7882 */ /* 0x000fe20000000000 */
[----:B------:R2:W-:Y:S01]  /*3c30*/  UTCQMMA.2CTA gdesc[UR30], gdesc[UR32], tmem[UR10], tmem[UR28], idesc[UR29], UP3 ;  /* 0x00ff1c201e0075ea */ /* 0x0005e20009a0030a */
[----:B------:R-:W-:Y:S01]  /*3c40*/  UPLOP3.LUT UP3, UPT, UPT, UPT, UPT, 0x80, 0x8 ;  /* 0x000000000008789c */ /* 0x000fe20003f6f070 */
[----:B------:R-:W-:Y:S01]  /*3c50*/  UMOV UR43, 0x40004040 ;  /* 0x40004040002b7882 */ /* 0x000fe20000000000 */
[----:B------:R-:W-:Y:S01]  /*3c60*/  UMOV UR41, 0x40004040 ;  /* 0x4000404000297882 */ /* 0x000fe20000000000 */
[----:B------:R2:W-:Y:S01]  /*3c70*/  UTCQMMA.2CTA gdesc[UR42], gdesc[UR44], tmem[UR10], tmem[UR26], idesc[UR27], UPT ;  /* 0x00ff1a2c2a0075ea */ /* 0x0005e2000ba0030a */
[----:B------:R-:W-:Y:S01]  /*3c80*/  UMOV UR39, 0x40004040 ;  /* 0x4000404000277882 */ /* 0x000fe20000000000 */
[----:B------:R-:W-:Y:S01]  /*3c90*/  UMOV UR37, 0x40004040 ;  /* 0x4000404000257882 */ /* 0x000fe20000000000 */
[----:B------:R-:W-:Y:S01]  /*3ca0*/  UMOV UR35, 0x40004040 ;  /* 0x4000404000237882 */ /* 0x000fe20000000000 */
[----:B------:R2:W-:Y:S01]  /*3cb0*/  UTCQMMA.2CTA gdesc[UR38], gdesc[UR40], tmem[UR10], tmem[UR24], idesc[UR25], UPT ;  /* 0x00ff1828260075ea */ /* 0x0005e2000ba0030a */
[----:B------:R2:W-:Y:S01]  /*3cc0*/  UTCQMMA.2CTA gdesc[UR34], gdesc[UR36], tmem[UR10], tmem[UR22], idesc[UR23], UPT ;  /* 0x00ff1624220075ea */ /* 0x0005e2000ba0030a */
[----:B------:R2:W-:Y:S01]  /*3cd0*/  UTCBAR.2CTA.MULTICAST [UR8], URZ, UR12 ;  /* 0x000000ff080073e9 */ /* 0x0005e2000820080c */
[----:B------:R-:W-:Y:S01]  /*3ce0*/  UMOV UR46, UR18 ;  /* 0x00000012002e7c82 */ /* 0x000fe20008000000 */
[----:B------:R-:W-:Y:S05]  /*3cf0*/  BRA.U UP0, `(.L_x_77) ;  /* 0xfffffffd00507547 */ /* 0x000fea000b83ffff */
.L_x_74:
[----:B------:R-:W-:Y:S01]  /*3d00*/  UIADD3 UR9, UPT, UPT, UR9, 0xf0, URZ ;  /* 0x000000f009097890 */ /* 0x000fe2000fffe0ff */
[----:B------:R-:W-:-:S08]  /*3d10*/  UMOV UR17, UR16 ;  /* 0x0000001000117c82 */ /* 0x000fd00008000000 */
[----:B------:R4:W-:Y:S01]  /*3d20*/  UTCBAR.2CTA.MULTICAST [UR9], URZ, UR11 ;  /* 0x000000ff090073e9 */ /* 0x0009e2000820080b */
[----:B------:R-:W-:Y:S02]  /*3d30*/  NOP ;  /* 0x0000000000007918 */ /* 0x000fe40000000000 */
.L_x_72:
[----:B------:R-:W-:Y:S01]  /*3d40*/  UIADD3 UR19, UPT, UPT, UR19, 0x1, URZ ;  /* 0x0000000113137890 */ /* 0x000fe2000fffe0ff */
[----:B------:R-:W-:-:S03]  /*3d50*/  ISETP.NE.AND P0, PT, R8, 0x2, PT ;  /* 0x000000020800780c */ /* 0x000fc60003f05270 */
[----:B------:R-:W-:Y:S01]  /*3d60*/  UISETP.NE.AND UP0, UPT, UR19, 0x4, UPT ;  /* 0x000000041300788c */ /* 0x000fe2000bf05270 */
[----:B-12---:R-:W-:Y:S02]  /*3d70*/  SEL R0, RZ, 0x1, P0 ;  /* 0x00000001ff007807 */ /* 0x006fe40000000000 */
[----:B------:R-:W-:Y:S01]  /*3d80*/  SEL R8, R8, RZ, P0 ;  /* 0x000000ff08087207 */ /* 0x000fe20000000000 */
[----:B------:R-:W-:Y:S01]  /*3d90*/  USEL UR8, URZ, 0x1, UP0 ;  /* 0x00000001ff087887 */ /* 0x000fe20008000000 */
[----:B------:R-:W-:Y:S01]  /*3da0*/  LOP3.LUT R3, R3, R0, RZ, 0x3c, !PT ;  /* 0x0000000003037212 */ /* 0x000fe200078e3cff */
[----:B------:R-:W-:-:S04]  /*3db0*/  USEL UR19, UR19, URZ, UP0 ;  /* 0x000000ff13137287 */ /* 0x000fc80008000000 */
[----:B------:R-:W-:Y:S01]  /*3dc0*/  LOP3.LUT R9, R9, UR8, RZ, 0x3c, !PT ;  /* 0x0000000809097c12 */ /* 0x000fe2000f8e3cff */
[----:B------:R-:W-:Y:S07]  /*3dd0*/  @P1 BRA `(.L_x_78) ;  /* 0xfffffff800881947 */ /* 0x000fee000383ffff */
[----:B------:R-:W1:Y:S01]  /*3de0*/  S2UR UR6, SR_CgaCtaId ;  /* 0x00000000000679c3 */ /* 0x000e620000008800 */
[----:B------:R-:W-:Y:S01]  /*3df0*/  ELECT P0, URZ, PT ;  /* 0x0000000000ff782f */ /* 0x000fe20003800000 */
[----:B------:R-:W-:Y:S01]  /*3e00*/  HFMA2 R0, -RZ, RZ, 0, 5.9604644775390625e-08 ;  /* 0x00000001ff007431 */ /* 0x000fe200000001ff */
[----:B------:R-:W-:-:S05]  /*3e10*/  UMOV UR8, 0x40 ;  /* 0x0000004000087882 */ /* 0x000fca0000000000 */
[----:B------:R-:W-:Y:S01]  /*3e20*/  UVIRTCOUNT.DEALLOC.SMPOOL 0x80 ;  /* 0x000000800000784c */ /* 0x000fe20000000000 */
[----:B------:R-:W-:Y:S02]  /*3e30*/  UISETP.NE.AND UP0, UPT, UR5, URZ, UPT ;  /* 0x000000ff0500728c */ /* 0x000fe4000bf05270 */
[----:B-1----:R-:W-:-:S09]  /*3e40*/  ULEA UR6, UR6, UR8, 0x18 ;  /* 0x0000000806067291 */ /* 0x002fd2000f8ec0ff */
[----:B------:R1:W-:Y:S01]  /*3e50*/  @P0 STS.U8 [UR6+0x1c], R0 ;  /* 0x00001c00ff000988 */ /* 0x0003e20008000006 */
[----:B------:R-:W-:Y:S05]  /*3e60*/  BRA.U UP0, `(.L_x_79) ;  /* 0x0000000100a07547 */ /* 0x000fea000b800000 */
[----:B------:R-:W-:Y:S01]  /*3e70*/  UIADD3 UR5, UPT, UPT, UR7, 0x110, URZ ;  /* 0x0000011007057890 */ /* 0x000fe2000fffe0ff */
[----:B------:R-:W-:-:S03]  /*3e80*/  SHF.L.U32 R2, R9, 0x1f, RZ ;  /* 0x0000001f09027819 */ /* 0x000fc600000006ff */
[----:B------:R-:W-:-:S09]  /*3e90*/  ULEA UR8, UR19, UR5, 0x3 ;  /* 0x0000000513087291 */ /* 0x000fd2000f8e18ff */
[----:B------:R-:W2:Y:S02]  /*3ea0*/  SYNCS.PHASECHK.TRANS64.TRYWAIT P0, [UR8], R2 ;  /* 0x00000002ff0075a7 */ /* 0x000ea40008001108 */
[----:B--2---:R-:W-:Y:S05]  /*3eb0*/  @!P0 BRA `(.L_x_80) ;  /* 0x0000006400648947 */ /* 0x004fea0003800000 */
.L_x_178:
[----:B----4-:R-:W-:-:S04]  /*3ec0*/  UIADD3 UR9, UPT, UPT, UR19, 0x1, URZ ;  /* 0x0000000113097890 */ /* 0x010fc8000fffe0ff */
        /* <DEDUP_REMOVED lines=8> */
.L_x_180:
        /* <DEDUP_REMOVED lines=9> */
.L_x_182:
[----:B------:R-:W-:-:S04]  /*3fe0*/  UIADD3 UR9, UPT, UPT, UR9, 0x1, URZ ;  /* 0x0000000109097890 */ /* 0x000fc8000fffe0ff */
[----:B------:R-:W-:-:S04]  /*3ff0*/  UISETP.NE.AND UP1, UPT, UR9, 0x4, UPT ;  /* 0x000000040900788c */ /* 0x000fc8000bf25270 */
[----:B------:R-:W-:Y:S02]  /*4000*/  USEL UR8, URZ, 0x1, UP1 ;  /* 0x00000001ff087887 */ /* 0x000fe40008800000 */
[----:B------:R-:W-:-:S04]  /*4010*/  USEL UR9, UR9, URZ, UP1 ;  /* 0x000000ff09097287 */ /* 0x000fc80008800000 */
[----:B------:R-:W-:Y:S01]  /*4020*/  ULEA UR9, UR9, UR5, 0x3 ;  /* 0x0000000509097291 */ /* 0x000fe2000f8e18ff */
[----:B------:R-:W-:-:S04]  /*4030*/  LOP3.LUT R2, R2, UR8, RZ, 0x3c, !PT ;  /* 0x0000000802027c12 */ /* 0x000fc8000f8e3cff */
[----:B------:R-:W-:Y:S01]  /*4040*/  SHF.L.U32 R2, R2, 0x1f, RZ ;  /* 0x0000001f02027819 */ /* 0x000fe200000006ff */
[----:B-1----:R-:W-:-:S04]  /*4050*/  IMAD.U32 R0, RZ, RZ, UR9 ;  /* 0x00000009ff007e24 */ /* 0x002fc8000f8e00ff */
[----:B------:R1:W2:Y:S03]  /*4060*/  SYNCS.PHASECHK.TRANS64.TRYWAIT P0, [R0+URZ], R2 ;  /* 0x00000002000075a7 */ /* 0x0002a600080011ff */
[----:B--2---:R-:W-:Y:S05]  /*4070*/  @!P0 NANOSLEEP.SYNCS 0x989680 ;  /* 0x009896800000895d */ /* 0x004fea0003900000 */
[----:B------:R-:W2:Y:S02]  /*4080*/  @!P0 SYNCS.PHASECHK.TRANS64 P0, [R0+URZ], R2 ;  /* 0x00000002000085a7 */ /* 0x000ea400080010ff */
[----:B--2---:R-:W-:Y:S05]  /*4090*/  @P0 BRA `(.L_x_83) ;  /* 0x0000000000200947 */ /* 0x004fea0003800000 */
.L_x_84:
[----:B--2---:R2:W4:Y:S02]  /*40a0*/  SYNCS.PHASECHK.TRANS64.TRYWAIT P0, [R0+URZ], R2 ;  /* 0x00000002000075a7 */ /* 0x00452400080011ff */
[----:B----4-:R-:W-:Y:S05]  /*40b0*/  @!P0 NANOSLEEP.SYNCS 0x989680 ;  /* 0x009896800000895d */ /* 0x010fea0003900000 */
[----:B------:R-:W4:Y:S02]  /*40c0*/  @!P0 SYNCS.PHASECHK.TRANS64 P0, [R0+URZ], R2 ;  /* 0x00000002000085a7 */ /* 0x000f2400080010ff */
[----:B----4-:R-:W-:Y:S05]  /*40d0*/  @!P0 BRA `(.L_x_84) ;  /* 0xfffffffc00f08947 */ /* 0x010fea000383ffff */
[----:B------:R-:W-:Y:S05]  /*40e0*/  BRA `(.L_x_83) ;  /* 0x00000000000c7947 */ /* 0x000fea0003800000 */
.L_x_79:
[----:B------:R-:W-:-:S04]  /*40f0*/  UIADD3 UR5, UPT, UPT, UR7, 0x150, URZ ;  /* 0x0000015007057890 */ /* 0x000fc8000fffe0ff */
[----:B------:R-:W-:-:S09]  /*4100*/  UPRMT UR5, UR4, 0x654, UR5 ;  /* 0x0000065404057896 */ /* 0x000fd20008000005 */
[----:B------:R-:W-:Y:S03]  /*4110*/  SYNCS.ARRIVE.TRANS64.RED.A1T0 RZ, [UR5], RZ ;  /* 0x000000ffffff79a7 */ /* 0x000fe60008100405 */
.L_x_83:
[----:B-12---:R-:W-:Y:S01]  /*4120*/  SHF.L.U32 R2, RZ, 0x1f, RZ ;  /* 0x0000001fff027819 */ /* 0x006fe200000006ff */
[----:B------:R-:W-:Y:S01]  /*4130*/  UIADD3 UR5, UPT, UPT, UR7, 0x150, URZ ;  /* 0x0000015007057890 */ /* 0x000fe2000fffe0ff */
[----:B------:R-:W-:Y:S02]  /*4140*/  PLOP3.LUT P0, PT, PT, PT, UP0, 0x80, 0x8 ;  /* 0x000000000008781c */ /* 0x000fe40003f0f008 */
[----:B------:R-:W1:Y:S02]  /*4150*/  SYNCS.PHASECHK.TRANS64.TRYWAIT P1, [UR7+0x150], R2 ;  /* 0x00015002ff0075a7 */ /* 0x000e640008021107 */
[----:B-1----:R-:W-:Y:S09]  /*4160*/  @!P1 BRA `(.L_x_85) ;  /* 0x0000006400009947 */ /* 0x002ff20003800000 */
.L_x_184:
[----:B------:R-:W-:Y:S01]  /*4170*/  @!UP0 UPRMT UR5, UR4, 0x654, UR5 ;  /* 0x0000065404058896 */ /* 0x000fe20008000005 */
[----:B------:R-:W-:Y:S02]  /*4180*/  UMOV UR8, 0xffff ;  /* 0x0000ffff00087882 */ /* 0x000fe40000000000 */
[----:B------:R-:W-:-:S06]  /*4190*/  UMOV UR4, 0x1 ;  /* 0x0000000100047882 */ /* 0x000fcc0000000000 */
[----:B------:R-:W-:Y:S01]  /*41a0*/  @!P0 SYNCS.ARRIVE.TRANS64.RED.A1T0 RZ, [UR5], RZ ;  /* 0x000000ffffff89a7 */ /* 0x000fe20008100405 */
[----:B------:R-:W-:Y:S01]  /*41b0*/  NOP ;  /* 0x0000000000007918 */ /* 0x000fe20000000000 */
[----:B-1----:R-:W1:Y:S01]  /*41c0*/  LDS R0, [UR6+0x14] ;  /* 0x00001406ff007984 */ /* 0x002e620008000800 */
[----:B------:R-:W-:-:S04]  /*41d0*/  ULOP3.LUT UR5, UR21, 0xffff, URZ, 0xc0, !UPT ;  /* 0x0000ffff15057892 */ /* 0x000fc8000f8ec0ff */
[----:B------:R-:W-:-:S04]  /*41e0*/  USHF.R.U32.HI UR5, URZ, 0x5, UR5 ;  /* 0x00000005ff057899 */ /* 0x000fc80008011605 */
[----:B------:R-:W-:Y:S02]  /*41f0*/  USHF.L.U32 UR8, UR8, UR5, URZ ;  /* 0x0000000508087299 */ /* 0x000fe400080006ff */
[----:B------:R-:W-:-:S04]  /*4200*/  USHF.L.U32 UR4, UR4, UR5, URZ ;  /* 0x0000000504047299 */ /* 0x000fc800080006ff */
[----:B-1----:R-:W-:-:S04]  /*4210*/  LOP3.LUT R0, R0, UR8, RZ, 0xc0, !PT ;  /* 0x0000000800007c12 */ /* 0x002fc8000f8ec0ff */
[----:B------:R-:W-:-:S13]  /*4220*/  ISETP.NE.AND P0, PT, R0, UR8, PT ;  /* 0x0000000800007c0c */ /* 0x000fda000bf05270 */
[----:B------:R-:W-:Y:S05]  /*4230*/  @P0 BRA `(.L_x_86) ;  /* 0x0000000000580947 */ /* 0x000fea0003800000 */
[----:B------:R-:W1:Y:S02]  /*4240*/  LDS R0, [UR6+0x18] ;  /* 0x00001806ff007984 */ /* 0x000e640008000800 */
[----:B-1----:R-:W-:-:S04]  /*4250*/  LOP3.LUT R0, R0, UR4, RZ, 0xc0, !PT ;  /* 0x0000000400007c12 */ /* 0x002fc8000f8ec0ff */
[----:B------:R-:W-:-:S13]  /*4260*/  ISETP.NE.AND P0, PT, R0, UR4, PT ;  /* 0x0000000400007c0c */ /* 0x000fda000bf05270 */
[----:B------:R-:W-:Y:S05]  /*4270*/  @P0 BRA `(.L_x_87) ;  /* 0x00000000003c0947 */ /* 0x000fea0003800000 */
[----:B------:R-:W1:Y:S01]  /*4280*/  S2R R2, SR_LANEID ;  /* 0x0000000000027919 */ /* 0x000e620000000000 */
[----:B------:R-:W-:Y:S01]  /*4290*/  ULOP3.LUT UR8, URZ, UR8, URZ, 0x33, !UPT ;  /* 0x00000008ff087292 */ /* 0x000fe2000f8e33ff */
[----:B------:R-:W-:Y:S02]  /*42a0*/  VOTEU.ANY UR7, UPT, PT ;  /* 0x0000000000077886 */ /* 0x000fe400038e0100 */
[----:B------:R-:W-:-:S03]  /*42b0*/  UFLO.U32 UR7, UR7 ;  /* 0x00000007000772bd */ /* 0x000fc600080e0000 */
[----:B------:R-:W-:-:S04]  /*42c0*/  IMAD.U32 R0, RZ, RZ, UR8 ;  /* 0x00000008ff007e24 */ /* 0x000fc8000f8e00ff */
[----:B------:R2:W3:Y:S02]  /*42d0*/  REDUX UR5, R0 ;  /* 0x00000000000573c4 */ /* 0x0004e40000000000 */
[----:B------:R1:W-:Y:S02]  /*42e0*/  UTCATOMSWS.AND URZ, UR8 ;  /* 0x0000000800ff79e3 */ /* 0x0003e40008000000 */
[----:B-1----:R-:W-:Y:S02]  /*42f0*/  ISETP.EQ.U32.AND P0, PT, R2, UR7, PT ;  /* 0x0000000702007c0c */ /* 0x002fe4000bf02070 */
[----:B--2---:R-:W-:Y:S02]  /*4300*/  LOP3.LUT R0, RZ, UR4, RZ, 0x33, !PT ;  /* 0x00000004ff007c12 */ /* 0x004fe4000f8e33ff */
[----:B---3--:R-:W-:Y:S02]  /*4310*/  MOV R2, UR5 ;  /* 0x0000000500027c02 */ /* 0x008fe40008000f00 */
[----:B------:R-:W1:Y:S07]  /*4320*/  REDUX UR4, R0 ;  /* 0x00000000000473c4 */ /* 0x000e6e0000000000 */
[----:B------:R2:W-:Y:S01]  /*4330*/  @P0 ATOMS.AND RZ, [UR6+0x14], R2 ;  /* 0x00001402ffff098c */ /* 0x0005e2000a800006 */
[----:B-1----:R-:W-:-:S05]  /*4340*/  IMAD.U32 R0, RZ, RZ, UR4 ;  /* 0x00000004ff007e24 */ /* 0x002fca000f8e00ff */
[----:B------:R2:W-:Y:S01]  /*4350*/  @P0 ATOMS.AND RZ, [UR6+0x18], R0 ;  /* 0x00001800ffff098c */ /* 0x0005e2000a800006 */
[----:B------:R-:W-:Y:S05]  /*4360*/  BRA `(.L_x_88) ;  /* 0x0000000000147947 */ /* 0x000fea0003800000 */
.L_x_87:
[----:B------:R-:W-:Y:S02]  /*4370*/  MOV R2, 0x4390 ;  /* 0x0000439000027802 */ /* 0x000fe40000000f00 */
[----:B---345:R-:W-:Y:S05]  /*4380*/  CALL.REL.NOINC `($__internal_0_$__cuda_sm10x_tcgen05_guardrail_trap_col_being_dealloced_not_returned_by_alloc) ;  /* 0x0000006400dc7944 */ /* 0x038fea0003c00000 */
[----:B------:R-:W-:Y:S05]  /*4390*/  BRA `(.L_x_88) ;  /* 0x0000000000087947 */ /* 0x000fea0003800000 */
.L_x_86:
[----:B------:R-:W-:Y:S02]  /*43a0*/  MOV R2, 0x43c0 ;  /* 0x000043c000027802 */ /* 0x000fe40000000f00 */
[----:B---345:R-:W-:Y:S05]  /*43b0*/  CALL.REL.NOINC `($__internal_2_$__cuda_sm10x_tcgen05_guardrail_trap_unallocated_columns_being_dealloced) ;  /* 0x0000006400e87944 */ /* 0x038fea0003c00000 */
.L_x_88:
[----:B------:R-:W-:Y:S01]  /*43c0*/  NOP ;  /* 0x0000000000007918 */ /* 0x000fe20000000000 */
[----:B----4-:R-:W-:Y:S05]  /*43d0*/  EXIT ;  /* 0x000000000000794d */ /* 0x010fea0003800000 */
.L_x_59:
[----:B------:R-:W-:-:S09]  /*43e0*/  UISETP.NE.OR UP5, UPT, UR10, 0x3, !UP5 ;  /* 0x000000030a00788c */ /* 0x000fd2000efa5670 */
[----:B------:R-:W-:Y:S05]  /*43f0*/  BRA.U UP5, `(.L_x_89) ;  /* 0x0000001105747547 */ /* 0x000fea000b800000 */
[----:B------:R-:W1:Y:S01]  /*4400*/  LDC R0, c[0x0][0xb30] ;  /* 0x0002cc00ff007b82 */ /* 0x000e620000000800 */
[----:B------:R-:W2:Y:S01]  /*4410*/  LDCU.64 UR8, c[0x0][0x888] ;  /* 0x00011100ff0877ac */ /* 0x000ea20008000a00 */
[----:B------:R-:W-:Y:S02]  /*4420*/  HFMA2 R27, -RZ, RZ, 0, 0 ;  /* 0x00000000ff1b7431 */ /* 0x000fe400000001ff */
[----:B------:R-:W-:Y:S01]  /*4430*/  IMAD.MOV.U32 R29, RZ, RZ, 0x1 ;  /* 0x00000001ff1d7424 */ /* 0x000fe200078e00ff */
[----:B------:R-:W-:Y:S01]  /*4440*/  MOV R25, 0x1000 ;  /* 0x0000100000197802 */ /* 0x000fe20000000f00 */
[----:B------:R-:W3:Y:S01]  /*4450*/  LDCU.64 UR4, c[0x0][0x890] ;  /* 0x00011200ff0477ac */ /* 0x000ee20008000a00 */
[----:B------:R-:W-:Y:S01]  /*4460*/  IMAD.MOV.U32 R28, RZ, RZ, RZ ;  /* 0x000000ffff1c7224 */ /* 0x000fe200078e00ff */
[----:B------:R-:W4:Y:S01]  /*4470*/  LDC R24, c[0x0][0x370] ;  /* 0x0000dc00ff187b82 */ /* 0x000f220000000800 */
[----:B------:R-:W-:Y:S01]  /*4480*/  UMOV UR7, 0x400 ;  /* 0x0000040000077882 */ /* 0x000fe20000000000 */
[----:B------:R-:W-:-:S02]  /*4490*/  UPLOP3.LUT UP1, UPT, UPT, UPT, UPT, 0x40, 0x4 ;  /* 0x000000000004789c */ /* 0x000fc40003f2e870 */
[----:B------:R-:W-:-:S04]  /*44a0*/  ULEA UR7, UR37, UR7, 0x18 ;  /* 0x0000000725077291 */ /* 0x000fc8000f8ec0ff */
[----:B------:R-:W4:Y:S01]  /*44b0*/  LDC R3, c[0x0][0xb0c] ;  /* 0x0002c300ff037b82 */ /* 0x000f220000000800 */
[----:B------:R-:W-:Y:S02]  /*44c0*/  UIADD3 UR13, UPT, UPT, UR7, 0x98, URZ ;  /* 0x00000098070d7890 */ /* 0x000fe4000fffe0ff */
[----:B--2---:R-:W-:Y:S02]  /*44d0*/  UISETP.NE.U32.AND UP3, UPT, UR8, URZ, UPT ;  /* 0x000000ff0800728c */ /* 0x004fe4000bf65070 */
[----:B------:R-:W-:Y:S02]  /*44e0*/  UIADD3 UR41, UPT, UPT, UR7, 0x80, URZ ;  /* 0x0000008007297890 */ /* 0x000fe4000fffe0ff */
[----:B---3--:R-:W-:Y:S01]  /*44f0*/  UISETP.NE.U32.AND UP4, UPT, UR4, URZ, UPT ;  /* 0x000000ff0400728c */ /* 0x008fe2000bf85070 */
[----:B------:R-:W2:Y:S01]  /*4500*/  LDC R18, c[0x0][0xb20] ;  /* 0x0002c800ff127b82 */ /* 0x000ea20000000800 */
[----:B-1----:R-:W-:Y:S01]  /*4510*/  ISETP.NE.AND P1, PT, R0, 0x1, PT ;  /* 0x000000010000780c */ /* 0x002fe20003f25270 */
[----:B------:R-:W-:-:S02]  /*4520*/  UISETP.NE.AND.EX UP3, UPT, UR9, URZ, UPT, UP3 ;  /* 0x000000ff0900728c */ /* 0x000fc4000bf65330 */
[----:B------:R-:W-:Y:S02]  /*4530*/  UIADD3 UR33, UPT, UPT, UR7, 0x88, URZ ;  /* 0x0000008807217890 */ /* 0x000fe4000fffe0ff */
[----:B------:R-:W-:Y:S02]  /*4540*/  UIADD3 UR25, UPT, UPT, UR7, 0x90, URZ ;  /* 0x0000009007197890 */ /* 0x000fe4000fffe0ff */
[----:B------:R-:W1:Y:S01]  /*4550*/  LDC.64 R30, c[0x0][0x348] ;  /* 0x0000d200ff1e7b82 */ /* 0x000e620000000a00 */
[----:B------:R-:W-:Y:S02]  /*4560*/  UPRMT UR13, UR37, 0x654, UR13 ;  /* 0x00000654250d7896 */ /* 0x000fe4000800000d */
[----:B------:R-:W-:-:S05]  /*4570*/  UISETP.NE.AND.EX UP4, UPT, UR5, URZ, UPT, UP4 ;  /* 0x000000ff0500728c */ /* 0x000fca000bf85340 */
[----:B------:R-:W3:Y:S08]  /*4580*/  LDC.64 R16, c[0x0][0xb10] ;  /* 0x0002c400ff107b82 */ /* 0x000ef00000000a00 */
[----:B------:R-:W1:Y:S08]  /*4590*/  LDC.64 R6, c[0x0][0xb18] ;  /* 0x0002c600ff067b82 */ /* 0x000e700000000a00 */
[----:B------:R-:W1:Y:S08]  /*45a0*/  LDC.64 R4, c[0x0][0xb28] ;  /* 0x0002ca00ff047b82 */ /* 0x000e700000000a00 */
[----:B--2-4-:R-:W1:Y:S02]  /*45b0*/  LDC R19, c[0x0][0x374] ;  /* 0x0000dd00ff137b82 */ /* 0x014e640000000800 */
.L_x_100:
[C---:B------:R-:W-:Y:S02]  /*45c0*/  LEA R0, R28.reuse, UR7, 0x3 ;  /* 0x000000071c007c11 */ /* 0x040fe4000f8e18ff */
[----:B------:R-:W-:Y:S02]  /*45d0*/  SHF.L.U32 R2, R27, 0x1f, RZ ;  /* 0x0000001f1b027819 */ /* 0x000fe400000006ff */
[----:B------:R-:W-:Y:S02]  /*45e0*/  LEA R20, R28, UR7, 0x4 ;  /* 0x000000071c147c11 */ /* 0x000fe4000f8e20ff */
[----:B--2---:R-:W2:Y:S02]  /*45f0*/  SYNCS.PHASECHK.TRANS64.TRYWAIT P0, [R0+URZ+0xd0], R2 ;  /* 0x0000d002000075a7 */ /* 0x004ea400080011ff */
[----:B--2---:R-:W-:Y:S05]  /*4600*/  @!P0 BRA `(.L_x_90) ;  /* 0x0000005c00f08947 */ /* 0x004fea0003800000 */
.L_x_185:
[----:B------:R-:W-:Y:S01]  /*4610*/  ISETP.GE.AND P0, PT, R40, 0x1, PT ;  /* 0x000000012800780c */ /* 0x000fe20003f06270 */
[----:B------:R-:W4:Y:S01]  /*4620*/  LDS.128 R20, [R20+0x160] ;  /* 0x0001600014147984 */ /* 0x000f220000000c00 */
[----:B--2---:R-:W-:Y:S01]  /*4630*/  VIADD R0, R0, 0xe0 ;  /* 0x000000e000007836 */ /* 0x004fe20000000000 */
[----:B------:R-:W-:Y:S01]  /*4640*/  @!PT LDS RZ, [RZ] ;  /* 0x00000000fffff984 */ /* 0x000fe20000000800 */
[----:B------:R-:W-:Y:S01]  /*4650*/  @!PT LDS RZ, [RZ] ;  /* 0x00000000fffff984 */ /* 0x000fe20000000800 */
[----:B------:R-:W-:Y:S01]  /*4660*/  @!PT LDS RZ, [RZ] ;  /* 0x00000000fffff984 */ /* 0x000fe20000000800 */
[----:B------:R-:W-:Y:S01]  /*4670*/  @!PT LDS RZ, [RZ] ;  /* 0x00000000fffff984 */ /* 0x000fe20000000800 */
[----:B------:R2:W-:Y:S06]  /*4680*/  MEMBAR.ALL.CTA ;  /* 0x0000000000007992 */ /* 0x0005ec0000008000 */
[----:B--2---:R-:W2:Y:S01]  /*4690*/  FENCE.VIEW.ASYNC.S ;  /* 0x00000000000073c6 */ /* 0x004ea20000000000 */
[----:B------:R-:W-:Y:S04]  /*46a0*/  PRMT R0, RZ, 0x654, R0 ;  /* 0x00000654ff007816 */ /* 0x000fe80000000000 */
[----:B--2---:R2:W-:Y:S01]  /*46b0*/  SYNCS.ARRIVE.TRANS64.RED.A1T0 RZ, [R0+URZ], RZ ;  /* 0x000000ff00ff79a7 */ /* 0x0045e200081004ff */
[----:B----4-:R-:W-:Y:S11]  /*46c0*/  LOP3.LUT P3, RZ, R22, 0x1, RZ, 0xc0, !PT ;  /* 0x0000000116ff7812 */ /* 0x010ff6000786c0ff */
[----:B------:R-:W-:Y:S02]  /*46d0*/  @!UPT UIADD3 URZ, UPT, UPT, URZ, URZ, URZ ;  /* 0x000000fffffff290 */ /* 0x000fe4000fffe0ff */
[----:B------:R-:W-:Y:S02]  /*46e0*/  @P3 MOV R11, R20 ;  /* 0x00000014000b3202 */ /* 0x000fe40000000f00 */
[----:B------:R-:W-:Y:S01]  /*46f0*/  @P3 LOP3.LUT R10, R21, 0xffff, RZ, 0xc0, !PT ;  /* 0x0000ffff150a3812 */ /* 0x000fe200078ec0ff */
[----:B--2---:R-:W-:Y:S06]  /*4700*/  @!P0 BRA `(.L_x_91) ;  /* 0x0000000000a48947 */ /* 0x004fec0003800000 */
[-C--:B-1----:R-:W-:Y:S01]  /*4710*/  IMAD.HI.U32 R0, R19, R7.reuse, RZ ;  /* 0x0000000713007227 */ /* 0x082fe200078e00ff */
[----:B------:R-:W-:Y:S02]  /*4720*/  ISETP.NE.AND P0, PT, R6, 0x1, PT ;  /* 0x000000010600780c */ /* 0x000fe40003f05270 */
[----:B------:R-:W-:Y:S01]  /*4730*/  ISETP.NE.AND P2, PT, R40, 0x1, PT ;  /* 0x000000012800780c */ /* 0x000fe20003f45270 */
[----:B---3--:R-:W-:Y:S01]  /*4740*/  IMAD.HI.U32 R9, R24, R16, RZ ;  /* 0x0000001018097227 */ /* 0x008fe200078e00ff */
[----:B------:R-:W-:Y:S02]  /*4750*/  SHF.R.U32.HI R0, RZ, R18, R0 ;  /* 0x00000012ff007219 */ /* 0x000fe40000011600 */
[----:B------:R-:W-:Y:S01]  /*4760*/  ISETP.NE.AND P4, PT, R3, 0x1, PT ;  /* 0x000000010300780c */ /* 0x000fe20003f85270 */
[----:B------:R-:W-:Y:S01]  /*4770*/  IMAD.HI.U32 R13, R10, R7, RZ ;  /* 0x000000070a0d7227 */ /* 0x000fe200078e00ff */
[----:B------:R-:W-:Y:S02]  /*4780*/  SHF.R.U32.HI R9, RZ, R17, R9 ;  /* 0x00000011ff097219 */ /* 0x000fe40000011609 */
[----:B------:R-:W-:Y:S01]  /*4790*/  SEL R0, R19, R0, !P0 ;  /* 0x0000000013007207 */ /* 0x000fe20004000000 */
[----:B------:R-:W-:Y:S01]  /*47a0*/  IMAD.HI.U32 R12, R11, R16, RZ ;  /* 0x000000100b0c7227 */ /* 0x000fe200078e00ff */
[----:B------:R-:W-:Y:S03]  /*47b0*/  SEL R9, R24, R9, !P4 ;  /* 0x0000000918097207 */ /* 0x000fe60006000000 */
[-C--:B------:R-:W-:Y:S01]  /*47c0*/  IMAD.HI.U32 R8, R0, R4.reuse, RZ ;  /* 0x0000000400087227 */ /* 0x080fe200078e00ff */
[----:B------:R-:W-:Y:S03]  /*47d0*/  SHF.R.U32.HI R12, RZ, R17, R12 ;  /* 0x00000011ff0c7219 */ /* 0x000fe6000001160c */
[----:B------:R-:W-:Y:S01]  /*47e0*/  IMAD.HI.U32 R2, R9, R4, RZ ;  /* 0x0000000409027227 */ /* 0x000fe200078e00ff */
[-C--:B------:R-:W-:Y:S02]  /*47f0*/  @P2 SHF.R.U32.HI R0, RZ, R5.reuse, R8 ;  /* 0x00000005ff002219 */ /* 0x080fe40000011608 */
[----:B------:R-:W-:Y:S02]  /*4800*/  SHF.R.U32.HI R8, RZ, R18, R13 ;  /* 0x00000012ff087219 */ /* 0x000fe4000001160d */
[----:B------:R-:W-:Y:S01]  /*4810*/  @P2 SHF.R.U32.HI R9, RZ, R5, R2 ;  /* 0x00000005ff092219 */ /* 0x000fe20000011602 */
[----:B------:R-:W-:Y:S01]  /*4820*/  IMAD R0, R40, R0, RZ ;  /* 0x0000000028007224 */ /* 0x000fe200078e02ff */
[----:B------:R-:W-:Y:S02]  /*4830*/  SEL R8, R10, R8, !P0 ;  /* 0x000000080a087207 */ /* 0x000fe40004000000 */
[----:B------:R-:W-:Y:S01]  /*4840*/  SEL R2, R11, R12, !P4 ;  /* 0x0000000c0b027207 */ /* 0x000fe20006000000 */
[----:B------:R-:W-:Y:S01]  /*4850*/  IMAD R12, R40, R9, RZ ;  /* 0x00000009280c7224 */ /* 0x000fe200078e02ff */
[C---:B------:R-:W-:Y:S01]  /*4860*/  ISETP.GE.AND P0, PT, R8.reuse, R0, PT ;  /* 0x000000000800720c */ /* 0x040fe20003f06270 */
[----:B------:R-:W-:Y:S03]  /*4870*/  IMAD.HI.U32 R0, R8, R4, RZ ;  /* 0x0000000408007227 */ /* 0x000fe600078e00ff */
[----:B------:R-:W-:Y:S02]  /*4880*/  ISETP.GE.OR P0, PT, R2, R12, P0 ;  /* 0x0000000c0200720c */ /* 0x000fe40000706670 */
[-C--:B------:R-:W-:Y:S04]  /*4890*/  SHF.R.U32.HI R0, RZ, R5.reuse, R0 ;  /* 0x00000005ff007219 */ /* 0x080fe80000011600 */
[----:B------:R-:W-:Y:S05]  /*48a0*/  SEL R13, R8, R0, !P2 ;  /* 0x00000000080d7207 */ /* 0x000fea0005000000 */
[----:B------:R-:W-:Y:S02]  /*48b0*/  IMAD.MOV R12, RZ, RZ, -R13 ;  /* 0x000000ffff0c7224 */ /* 0x000fe400078e0a0d */
[----:B------:R-:W-:Y:S04]  /*48c0*/  @!P0 IMAD.HI.U32 R0, R2, R4, RZ ;  /* 0x0000000402008227 */ /* 0x000fe800078e00ff */
[----:B------:R-:W-:Y:S01]  /*48d0*/  IMAD R12, R40, R12, R8 ;  /* 0x0000000c280c7224 */ /* 0x000fe200078e0208 */
[----:B------:R-:W-:Y:S04]  /*48e0*/  @!P0 SHF.R.U32.HI R0, RZ, R5, R0 ;  /* 0x00000005ff008219 */ /* 0x000fe80000011600 */
[----:B------:R-:W-:Y:S04]  /*48f0*/  @!P0 SEL R0, R2, R0, !P2 ;  /* 0x0000000002008207 */ /* 0x000fe80005000000 */
[----:B------:R-:W-:Y:S01]  /*4900*/  @!P0 IADD3 R13, PT, PT, R13, -R0, RZ ;  /* 0x800000000d0d8210 */ /* 0x000fe20007ffe0ff */
[----:B------:R-:W-:Y:S01]  /*4910*/  @!P0 IMAD R0, R9, R12, R0 ;  /* 0x0000000c09008224 */ /* 0x000fe200078e0200 */
[----:B------:R-:W-:Y:S01]  /*4920*/  IADD3 R9, PT, PT, -R8, RZ, RZ ;  /* 0x000000ff08097210 */ /* 0x000fe20007ffe1ff */
[--C-:B------:R-:W-:Y:S02]  /*4930*/  IMAD.MOV R12, RZ, RZ, -R2.reuse ;  /* 0x000000ffff0c7224 */ /* 0x100fe400078e0a02 */
[----:B------:R-:W-:Y:S02]  /*4940*/  @!P0 IMAD R8, R13, R40, R2 ;  /* 0x000000280d088224 */ /* 0x000fe400078e0202 */
[----:B------:R-:W-:Y:S02]  /*4950*/  @!P0 IMAD.MOV.U32 R2, RZ, RZ, R0 ;  /* 0x000000ffff028224 */ /* 0x000fe400078e0000 */
[----:B------:R-:W-:Y:S02]  /*4960*/  IMAD R11, R3, R12, R11 ;  /* 0x0000000c030b7224 */ /* 0x000fe400078e020b */
[----:B------:R-:W-:Y:S02]  /*4970*/  IMAD R10, R6, R9, R10 ;  /* 0x00000009060a7224 */ /* 0x000fe400078e020a */
[----:B------:R-:W-:Y:S02]  /*4980*/  IMAD R11, R2, R3, R11 ;  /* 0x00000003020b7224 */ /* 0x000fe400078e020b */
[----:B------:R-:W-:Y:S02]  /*4990*/  IMAD R10, R8, R6, R10 ;  /* 0x00000006080a7224 */ /* 0x000fe400078e020a */
.L_x_91:
[----:B------:R-:W-:Y:S05]  /*49a0*/  BRA.U UP1, `(.L_x_92) ;  /* 0x0000000101107547 */ /* 0x000fea000b800000 */
[----:B------:R-:W-:Y:S04]  /*49b0*/  MOV R2, UR6 ;  /* 0x0000000600027c02 */ /* 0x000fe80008000f00 */
[----:B------:R-:W-:Y:S04]  /*49c0*/  SHF.L.U32 R2, R2, 0x1f, RZ ;  /* 0x0000001f02027819 */ /* 0x000fe800000006ff */
[----:B------:R-:W2:Y:S02]  /*49d0*/  SYNCS.PHASECHK.TRANS64.TRYWAIT P0, [UR7+0xc8], R2 ;  /* 0x0000c802ff0075a7 */ /* 0x000ea40008001107 */
[----:B--2---:R-:W-:Y:S05]  /*49e0*/  @!P0 BRA `(.L_x_93) ;  /* 0x0000005c000c8947 */ /* 0x004fea0003800000 */
.L_x_92:
[----:B------:R-:W-:Y:S02]  /*49f0*/  R2UR UR42, R15 ;  /* 0x000000000f2a72ca */ /* 0x000fe400000e0000 */
[----:B------:R-:W-:Y:S02]  /*4a00*/  R2UR UR43, R14 ;  /* 0x000000000e2b72ca */ /* 0x000fe400000e0000 */
[----:B------:R-:W-:Y:S02]  /*4a10*/  ISETP.NE.U32.AND P2, PT, RZ, UR4, PT ;  /* 0x00000004ff007c0c */ /* 0x000fe4000bf45070 */
[----:B------:R-:W-:Y:S02]  /*4a20*/  SHF.L.U32 R14, R29, 0x1f, RZ ;  /* 0x0000001f1d0e7819 */ /* 0x000fe400000006ff */
[----:B------:R-:W-:Y:S05]  /*4a30*/  ISETP.NE.AND.EX P2, PT, RZ, UR5, PT, P2 ;  /* 0x00000005ff007c0c */ /* 0x000fea000bf45320 */
[----:B------:R-:W-:Y:S02]  /*4a40*/  USHF.L.U32 UR42, UR42, 0x8, URZ ;  /* 0x000000082a2a7899 */ /* 0x000fe400080006ff */
[----:B------:R-:W-:Y:S01]  /*4a50*/  USHF.L.U32 UR43, UR43, 0x6, URZ ;  /* 0x000000062b2b7899 */ /* 0x000fe200080006ff */
[----:B------:R-:W-:Y:S11]  /*4a60*/  BRA.U !UP4, `(.L_x_94) ;  /* 0x000000010c347547 */ /* 0x000ff6000b800000 */
[----:B------:R-:W-:Y:S01]  /*4a70*/  UPLOP3.LUT UP0, UPT, UPT, UPT, UP3, 0x80, 0x8 ;  /* 0x000000000008789c */ /* 0x000fe20003f0f030 */
[----:B--2---:R-:W-:Y:S02]  /*4a80*/  HFMA2 R0, -RZ, RZ, 0, 5.9604644775390625e-08 ;  /* 0x00000001ff007431 */ /* 0x004fe400000001ff */
[----:B------:R-:W-:Y:S03]  /*4a90*/  IMAD.MOV.U32 R96, RZ, RZ, 0x1 ;  /* 0x00000001ff607424 */ /* 0x000fe600078e00ff */
[----:B------:R-:W-:Y:S05]  /*4aa0*/  PLOP3.LUT P0, PT, PT, PT, UP0, 0x80, 0x8 ;  /* 0x000000000008781c */ /* 0x000fea0003f0f008 */
[----:B------:R-:W2:Y:S01]  /*4ab0*/  @UP0 LDCU.64 UR10, c[0x0][0x888] ;  /* 0x00011100ff0a07ac */ /* 0x000ea20008000a00 */
[----:B------:R-:W-:Y:S07]  /*4ac0*/  @UP0 UIMAD UR8, UR36, UR4, URZ ;  /* 0x00000004240802a4 */ /* 0x000fee000f8e02ff */
[----:B------:R-:W-:Y:S01]  /*4ad0*/  @!P0 PRMT R96, R0, 0x7610, R96 ;  /* 0x0000761000608816 */ /* 0x000fe20000000060 */
[----:B--2---:R-:W-:Y:S03]  /*4ae0*/  @UP0 UIMAD.WIDE UR10, UR8, 0x4, UR10 ;  /* 0x00000004080a08a5 */ /* 0x004fe6000f8e020a */
[----:B------:R-:W2:Y:S03]  /*4af0*/  @!UP0 LDCU UR8, c[0x0][0x880] ;  /* 0x00011000ff0887ac */ /* 0x000ea60008000800 */
[----:B------:R-:W-:Y:S01]  /*4b00*/  IMAD.U32 R8, RZ, RZ, UR10 ;  /* 0x0000000aff087e24 */ /* 0x000fe2000f8e00ff */
[----:B------:R-:W-:Y:S05]  /*4b10*/  MOV R9, UR11 ;  /* 0x0000000b00097c02 */ /* 0x000fea0008000f00 */
[----:B-----5:R4:W5:Y:S02]  /*4b20*/  @P0 LDG.E R49, desc[UR46][R8.64] ;  /* 0x0000002e08310981 */ /* 0x020964000c1e1900 */
[----:B--2-4-:R-:W-:Y:S07]  /*4b30*/  @!P0 IMAD.U32 R49, RZ, RZ, UR8 ;  /* 0x00000008ff318e24 */ /* 0x014fee000f8e00ff */
.L_x_94:
[----:B-----5:R-:W-:Y:S01]  /*4b40*/  @!P2 FSETP.EQ.AND P0, PT, R49, RZ, PT ;  /* 0x000000ff3100a20b */ /* 0x020fe20003f02000 */
[----:B------:R-:W-:Y:S01]  /*4b50*/  @!UPT UIADD3 URZ, UPT, UPT, URZ, URZ, URZ ;  /* 0x000000fffffff290 */ /* 0x000fe2000fffe0ff */
[----:B------:R-:W-:Y:S11]  /*4b60*/  @!P2 BRA `(.L_x_95) ;  /* 0x000000000014a947 */ /* 0x000ff60003800000 */
[----:B------:R-:W-:Y:S02]  /*4b70*/  LOP3.LUT P2, RZ, R96, 0xff, RZ, 0xc0, !PT ;  /* 0x000000ff60ff7812 */ /* 0x000fe4000784c0ff */
[----:B------:R-:W-:Y:S04]  /*4b80*/  PLOP3.LUT P0, PT, PT, PT, UP0, 0x80, 0x8 ;  /* 0x000000000008781c */ /* 0x000fe80003f0f008 */
[----:B------:R-:W-:Y:S07]  /*4b90*/  PLOP3.LUT P0, PT, P0, PT, PT, 0x8, 0x80 ;  /* 0x000000000080781c */ /* 0x000fee000070e170 */
[----:B------:R-:W-:Y:S11]  /*4ba0*/  @P2 FSETP.EQ.AND P0, PT, R49, RZ, PT ;  /* 0x000000ff3100220b */ /* 0x000ff60003f02000 */
[----:B------:R-:W-:Y:S02]  /*4bb0*/  @!UPT UIADD3 URZ, UPT, UPT, URZ, URZ, URZ ;  /* 0x000000fffffff290 */ /* 0x000fe4000fffe0ff */
.L_x_95:
[----:B------:R-:W4:Y:S01]  /*4bc0*/  SYNCS.PHASECHK.TRANS64.TRYWAIT P2, [UR7+0xa0], R14 ;  /* 0x0000a00eff0075a7 */ /* 0x000f220008041107 */
[----:B------:R-:W-:Y:S04]  /*4bd0*/  ELECT P4, URZ, PT ;  /* 0x0000000000ff782f */ /* 0x000fe80003880000 */
[----:B------:R-:W-:Y:S11]  /*4be0*/  PLOP3.LUT P4, PT, P0, P4, PT, 0xf2, 0x2f ;  /* 0x00000000002f781c */ /* 0x000ff60000789e72 */
[----:B------:R-:W-:Y:S02]  /*4bf0*/  @!UPT UIADD3 URZ, UPT, UPT, URZ, URZ, URZ ;  /* 0x000000fffffff290 */ /* 0x000fe4000fffe0ff */
[----:B-1----:R-:W-:Y:S05]  /*4c00*/  @!P4 IADD3 R8, P0, PT, R30, 0x580, RZ ;  /* 0x000005801e08c810 */ /* 0x002fea0007f1e0ff */
[----:B--2---:R-:W-:Y:S01]  /*4c10*/  @!P4 IMAD.X R2, RZ, RZ, R31, P0 ;  /* 0x000000ffff02c224 */ /* 0x004fe200000e061f */
[----:B----4-:R-:W-:Y:S07]  /*4c20*/  @!P2 BRA `(.L_x_96) ;  /* 0x000000580094a947 */ /* 0x010fee0003800000 */
.L_x_188:
[----:B------:R-:W-:Y:S01]  /*4c30*/  @!P4 R2UR UR9, R8 ;  /* 0x000000000809c2ca */ /* 0x000fe200000e0000 */
[----:B------:R-:W-:Y:S01]  /*4c40*/  VOTEU.ALL UP1, P4 ;  /* 0x0000000000ff7886 */ /* 0x000fe20002020000 */
[----:B------:R-:W-:Y:S01]  /*4c50*/  @!P4 R2UR UR8, R2 ;  /* 0x000000000208c2ca */ /* 0x000fe200000e0000 */
[----:B------:R-:W-:Y:S01]  /*4c60*/  VOTEU.ALL UP2, P4 ;  /* 0x0000000000ff7886 */ /* 0x000fe20002040000 */
[----:B------:R-:W-:Y:S01]  /*4c70*/  UMOV UR16, 0x0 ;  /* 0x0000000000107882 */ /* 0x000fe20000000000 */
[----:B------:R-:W-:Y:S01]  /*4c80*/  UMOV UR17, 0x10000000 ;  /* 0x1000000000117882 */ /* 0x000fe20000000000 */
[----:B------:R-:W-:Y:S01]  /*4c90*/  @!UP1 UIADD3 UR40, UPT, UPT, UR7, 0x200, URZ ;  /* 0x0000020007289890 */ /* 0x000fe2000fffe0ff */
[----:B-1----:R-:W-:Y:S01]  /*4ca0*/  @!P4 IMAD.MOV.U32 R0, RZ, RZ, 0x1000 ;  /* 0x00001000ff00c424 */ /* 0x002fe200078e00ff */
[----:B------:R-:W-:Y:S01]  /*4cb0*/  UMOV UR44, UR36 ;  /* 0x00000024002c7c82 */ /* 0x000fe20008000000 */
[----:B------:R-:W-:Y:S01]  /*4cc0*/  @!UP1 UIADD3 UR10, UPT, UPT, UR42, 0x80, URZ ;  /* 0x000000802a0a9890 */ /* 0x000fe2000fffe0ff */
[----:B------:R-:W-:Y:S01]  /*4cd0*/  UMOV UR11, UR43 ;  /* 0x0000002b000b7c82 */ /* 0x000fe20008000000 */
[----:B------:R-:W-:Y:S02]  /*4ce0*/  UMOV UR12, UR36 ;  /* 0x00000024000c7c82 */ /* 0x000fe40008000000 */
[----:B------:R-:W-:Y:S01]  /*4cf0*/  IMAD.U32 R8, RZ, RZ, UR9 ;  /* 0x00000009ff087e24 */ /* 0x000fe2000f8e00ff */
[----:B------:R-:W-:Y:S01]  /*4d00*/  UMOV UR9, UR41 ;  /* 0x0000002900097c82 */ /* 0x000fe20008000000 */
[----:B------:R-:W-:Y:S01]  /*4d10*/  IMAD.U32 R9, RZ, RZ, UR8 ;  /* 0x00000008ff097e24 */ /* 0x000fe2000f8e00ff */
[----:B------:R-:W-:Y:S02]  /*4d20*/  @!UP1 UIADD3 UR8, UPT, UPT, UR7, 0xa00, URZ ;  /* 0x00000a0007089890 */ /* 0x000fe4000fffe0ff */
[----:B------:R-:W-:Y:S01]  /*4d30*/  @!P4 R2UR UR18, R8 ;  /* 0x000000000812c2ca */ /* 0x000fe200000e0000 */
[----:B------:R-:W-:Y:S01]  /*4d40*/  VOTEU.ALL UP1, P4 ;  /* 0x0000000000ff7886 */ /* 0x000fe20002020000 */
[----:B------:R-:W-:Y:S01]  /*4d50*/  @!P4 R2UR UR19, R9 ;  /* 0x000000000913c2ca */ /* 0x000fe200000e0000 */
[----:B------:R-:W-:Y:S01]  /*4d60*/  UPRMT UR14, UR37, 0x654, UR41 ;  /* 0x00000654250e7896 */ /* 0x000fe20008000029 */
[----:B------:R-:W-:Y:S05]  /*4d70*/  @!P4 IADD3 R8, P0, PT, R30, 0x580, RZ ;  /* 0x000005801e08c810 */ /* 0x000fea0007f1e0ff */
[----:B------:R-:W-:Y:S06]  /*4d80*/  @!P4 IMAD.X R2, RZ, RZ, R31, P0 ;  /* 0x000000ffff02c224 */ /* 0x000fec00000e061f */
[----:B------:R1:W-:Y:S01]  /*4d90*/  @!UP2 UTMALDG.3D [UR40], [UR18], desc[UR16] ;  /* 0x000010281200a5b4 */ /* 0x0003e20008011000 */
[----:B------:R1:W-:Y:S01]  /*4da0*/  @!UP1 UTMALDG.3D [UR8], [UR18], desc[UR16] ;  /* 0x00001008120095b4 */ /* 0x0003e20008011000 */
[----:B------:R1:W-:Y:S01]  /*4db0*/  @!P4 SYNCS.ARRIVE.TRANS64.RED.A0TR RZ, [UR7+0x80], R0 ;  /* 0x00008000ffffc9a7 */ /* 0x0003e20008300407 */
[----:B------:R-:W-:Y:S01]  /*4dc0*/  SYNCS.ARRIVE.TRANS64.RED.A1T0 RZ, [UR14], RZ ;  /* 0x000000ffffff79a7 */ /* 0x000fe2000810040e */
[----:B------:R-:W2:Y:S02]  /*4dd0*/  SYNCS.PHASECHK.TRANS64.TRYWAIT P2, [UR7+0xa8], R14 ;  /* 0x0000a80eff0075a7 */ /* 0x000ea40008041107 */
[----:B-12---:R-:W-:Y:S05]  /*4de0*/  @!P2 BRA `(.L_x_97) ;  /* 0x00000058003ca947 */ /* 0x006fea0003800000 */
.L_x_190:
        /* <DEDUP_REMOVED lines=8> */
[----:B------:R-:W-:Y:S01]  /*4e70*/  @!UP1 UIADD3 UR32, UPT, UPT, UR7, 0x1200, URZ ;  /* 0x0000120007209890 */ /* 0x000fe2000fffe0ff */
[----:B------:R-:W-:Y:S01]  /*4e80*/  UMOV UR35, UR43 ;  /* 0x0000002b00237c82 */ /* 0x000fe20008000000 */
[----:B------:R-:W-:Y:S03]  /*4e90*/  @!UP1 UIADD3 UR10, UPT, UPT, UR42, 0xa0, URZ ;  /* 0x000000a02a0a9890 */ /* 0x000fe6000fffe0ff */
[----:B------:R-:W-:Y:S01]  /*4ea0*/  IMAD.U32 R8, RZ, RZ, UR9 ;  /* 0x00000009ff087e24 */ /* 0x000fe2000f8e00ff */
[----:B------:R-:W-:Y:S01]  /*4eb0*/  UMOV UR9, UR33 ;  /* 0x0000002100097c82 */ /* 0x000fe20008000000 */
[----:B------:R-:W-:Y:S01]  /*4ec0*/  IMAD.U32 R9, RZ, RZ, UR8 ;  /* 0x00000008ff097e24 */ /* 0x000fe2000f8e00ff */
[----:B------:R-:W-:Y:S02]  /*4ed0*/  @!UP1 UIADD3 UR8, UPT, UPT, UR7, 0x1a00, URZ ;  /* 0x00001a0007089890 */ /* 0x000fe4000fffe0ff */
[----:B------:R-:W-:Y:S01]  /*4ee0*/  @!P4 R2UR UR18, R8 ;  /* 0x000000000812c2ca */ /* 0x000fe200000e0000 */
[----:B------:R-:W-:Y:S01]  /*4ef0*/  VOTEU.ALL UP1, P4 ;  /* 0x0000000000ff7886 */ /* 0x000fe20002020000 */
[----:B------:R-:W-:Y:S01]  /*4f00*/  @!P4 R2UR UR19, R9 ;  /* 0x000000000913c2ca */ /* 0x000fe200000e0000 */
[----:B------:R-:W-:Y:S01]  /*4f10*/  UMOV UR11, UR43 ;  /* 0x0000002b000b7c82 */ /* 0x000fe20008000000 */
[----:B------:R-:W-:Y:S01]  /*4f20*/  UMOV UR12, UR36 ;  /* 0x00000024000c7c82 */ /* 0x000fe20008000000 */
[----:B------:R-:W-:Y:S01]  /*4f30*/  UPRMT UR14, UR37, 0x654, UR33 ;  /* 0x00000654250e7896 */ /* 0x000fe20008000021 */
[----:B------:R-:W-:Y:S05]  /*4f40*/  @!P4 IADD3 R8, P0, PT, R30, 0x580, RZ ;  /* 0x000005801e08c810 */ /* 0x000fea0007f1e0ff */
[----:B------:R-:W-:Y:S04]  /*4f50*/  @!P4 IMAD.X R2, RZ, RZ, R31, P0 ;  /* 0x000000ffff02c224 */ /* 0x000fe800000e061f */
[----:B------:R1:W-:Y:S01]  /*4f60*/  @!UP2 UTMALDG.3D [UR32], [UR18], desc[UR16] ;  /* 0x000010201200a5b4 */ /* 0x0003e20008011000 */
[----:B------:R1:W-:Y:S01]  /*4f70*/  @!UP1 UTMALDG.3D [UR8], [UR18], desc[UR16] ;  /* 0x00001008120095b4 */ /* 0x0003e20008011000 */
[----:B------:R1:W-:Y:S01]  /*4f80*/  @!P4 SYNCS.ARRIVE.TRANS64.RED.A0TR RZ, [UR7+0x88], R0 ;  /* 0x00008800ffffc9a7 */ /* 0x0003e20008300407 */
[----:B------:R-:W-:Y:S01]  /*4f90*/  SYNCS.ARRIVE.TRANS64.RED.A1T0 RZ, [UR14], RZ ;  /* 0x000000ffffff79a7 */ /* 0x000fe2000810040e */
[----:B------:R-:W2:Y:S02]  /*4fa0*/  SYNCS.PHASECHK.TRANS64.TRYWAIT P2, [UR7+0xb0], R14 ;  /* 0x0000b00eff0075a7 */ /* 0x000ea40008041107 */
[----:B-12---:R-:W-:Y:S05]  /*4fb0*/  @!P2 BRA `(.L_x_98) ;  /* 0x0000005400e0a947 */ /* 0x006fea0003800000 */
.L_x_192:
[----:B------:R-:W2:Y:S01]  /*4fc0*/  LDC.64 R12, c[0x0][0xb18] ;  /* 0x0002c600ff0c7b82 */ /* 0x000ea20000000a00 */
[----:B------:R-:W-:Y:S01]  /*4fd0*/  @!P4 R2UR UR8, R2 ;  /* 0x000000000208c2ca */ /* 0x000fe200000e0000 */
[----:B------:R-:W-:Y:S01]  /*4fe0*/  VOTEU.ALL UP1, P4 ;  /* 0x0000000000ff7886 */ /* 0x000fe20002020000 */
[----:B------:R-:W-:Y:S01]  /*4ff0*/  @!P4 R2UR UR9, R8 ;  /* 0x000000000809c2ca */ /* 0x000fe200000e0000 */
[----:B------:R-:W-:Y:S01]  /*5000*/  VOTEU.ALL UP2, P4 ;  /* 0x0000000000ff7886 */ /* 0x000fe20002040000 */
[----:B------:R-:W-:Y:S03]  /*5010*/  UMOV UR16, 0x0 ;  /* 0x0000000000107882 */ /* 0x000fe60000000000 */
[----:B------:R-:W4:Y:S01]  /*5020*/  @!P1 LDC R2, c[0x0][0xb0c] ;  /* 0x0002c300ff029b82 */ /* 0x000f220000000800 */
[----:B------:R-:W-:Y:S01]  /*5030*/  @!UP1 UIADD3 UR26, UPT, UPT, UR42, 0x40, URZ ;  /* 0x000000402a1a9890 */ /* 0x000fe2000fffe0ff */
[----:B-1----:R-:W-:Y:S01]  /*5040*/  @!P4 IMAD.MOV.U32 R0, RZ, RZ, 0x1000 ;  /* 0x00001000ff00c424 */ /* 0x002fe200078e00ff */
[----:B------:R-:W-:Y:S01]  /*5050*/  @!UP1 UIADD3 UR24, UPT, UPT, UR7, 0x2200, URZ ;  /* 0x0000220007189890 */ /* 0x000fe2000fffe0ff */
[----:B------:R-:W-:Y:S01]  /*5060*/  @P3 SHF.R.U32.HI R26, RZ, 0x10, R21 ;  /* 0x00000010ff1a3819 */ /* 0x000fe20000011615 */
[----:B------:R-:W-:Y:S01]  /*5070*/  UMOV UR17, 0x10000000 ;  /* 0x1000000000117882 */ /* 0x000fe20000000000 */
[----:B------:R-:W-:Y:S01]  /*5080*/  UMOV UR27, UR43 ;  /* 0x0000002b001b7c82 */ /* 0x000fe20008000000 */
[----:B------:R-:W-:Y:S01]  /*5090*/  UMOV UR28, UR36 ;  /* 0x00000024001c7c82 */ /* 0x000fe20008000000 */
[----:B------:R-:W-:Y:S01]  /*50a0*/  IMAD.U32 R9, RZ, RZ, UR8 ;  /* 0x00000008ff097e24 */ /* 0x000fe2000f8e00ff */
[----:B------:R-:W-:Y:S01]  /*50b0*/  @!UP1 UIADD3 UR10, UPT, UPT, UR42, 0xc0, URZ ;  /* 0x000000c02a0a9890 */ /* 0x000fe2000fffe0ff */
[----:B------:R-:W-:Y:S01]  /*50c0*/  IMAD.U32 R8, RZ, RZ, UR9 ;  /* 0x00000009ff087e24 */ /* 0x000fe2000f8e00ff */
[----:B------:R-:W-:Y:S01]  /*50d0*/  @!UP1 UIADD3 UR8, UPT, UPT, UR7, 0x2a00, URZ ;  /* 0x00002a0007089890 */ /* 0x000fe2000fffe0ff */
[----:B------:R-:W-:Y:S01]  /*50e0*/  VIADD R28, R28, 0x1 ;  /* 0x000000011c1c7836 */ /* 0x000fe20000000000 */
[----:B------:R-:W-:Y:S01]  /*50f0*/  @!P4 R2UR UR19, R9 ;  /* 0x000000000913c2ca */ /* 0x000fe200000e0000 */
[----:B------:R-:W-:Y:S01]  /*5100*/  VOTEU.ALL UP1, P4 ;  /* 0x0000000000ff7886 */ /* 0x000fe20002020000 */
[----:B------:R-:W-:Y:S01]  /*5110*/  @!P4 R2UR UR18, R8 ;  /* 0x000000000812c2ca */ /* 0x000fe200000e0000 */
[----:B------:R-:W-:Y:S01]  /*5120*/  UMOV UR9, UR25 ;  /* 0x0000001900097c82 */ /* 0x000fe20008000000 */
[----:B------:R-:W1:Y:S01]  /*5130*/  LDC.64 R8, c[0x0][0xb10] ;  /* 0x0002c400ff087b82 */ /* 0x000e620000000a00 */
[----:B------:R-:W-:Y:S01]  /*5140*/  UMOV UR11, UR43 ;  /* 0x0000002b000b7c82 */ /* 0x000fe20008000000 */
[----:B------:R-:W-:Y:S01]  /*5150*/  UMOV UR12, UR36 ;  /* 0x00000024000c7c82 */ /* 0x000fe20008000000 */
[----:B------:R-:W-:Y:S08]  /*5160*/  UPRMT UR14, UR37, 0x654, UR25 ;  /* 0x00000654250e7896 */ /* 0x000ff00008000019 */
[----:B------:R1:W-:Y:S01]  /*5170*/  @!UP2 UTMALDG.3D [UR24], [UR18], desc[UR16] ;  /* 0x000010181200a5b4 */ /* 0x0003e20008011000 */
[----:B------:R1:W-:Y:S01]  /*5180*/  @!UP1 UTMALDG.3D [UR8], [UR18], desc[UR16] ;  /* 0x00001008120095b4 */ /* 0x0003e20008011000 */
[----:B------:R5:W-:Y:S01]  /*5190*/  @!P4 SYNCS.ARRIVE.TRANS64.RED.A0TR RZ, [UR7+0x90], R0 ;  /* 0x00009000ffffc9a7 */ /* 0x000be20008300407 */
[C---:B-1----:R-:W-:Y:S01]  /*51a0*/  @!P1 IMAD.HI.U32 R8, R11.reuse, R8, RZ ;  /* 0x000000080b089227 */ /* 0x042fe200078e00ff */
[----:B--2---:R-:W-:Y:S02]  /*51b0*/  @!P1 ISETP.NE.AND P0, PT, R12, 0x1, PT ;  /* 0x000000010c00980c */ /* 0x004fe40003f05270 */
[----:B----4-:R-:W-:Y:S01]  /*51c0*/  @!P1 ISETP.NE.AND P2, PT, R2, 0x1, PT ;  /* 0x000000010200980c */ /* 0x010fe20003f45270 */
[C---:B------:R-:W-:Y:S01]  /*51d0*/  @!P1 IMAD.HI.U32 R13, R10.reuse, R13, RZ ;  /* 0x0000000d0a0d9227 */ /* 0x040fe200078e00ff */
[----:B------:R-:W-:Y:S04]  /*51e0*/  @!P1 SHF.R.U32.HI R8, RZ, R9, R8 ;  /* 0x00000009ff089219 */ /* 0x000fe80000011608 */
[----:B------:R-:W-:Y:S01]  /*51f0*/  @!P1 SEL R8, R11, R8, !P2 ;  /* 0x000000080b089207 */ /* 0x000fe20005000000 */
[----:B------:R-:W-:Y:S01]  /*5200*/  SYNCS.ARRIVE.TRANS64.RED.A1T0 RZ, [UR14], RZ ;  /* 0x000000ffffff79a7 */ /* 0x000fe2000810040e */
[----:B------:R-:W1:Y:S01]  /*5210*/  SYNCS.PHASECHK.TRANS64.TRYWAIT P5, [UR7+0xb8], R14 ;  /* 0x0000b80eff0075a7 */ /* 0x000e6200080a1107 */
[----:B-----5:R-:W2:Y:S02]  /*5220*/  @!P1 LDC R0, c[0x0][0xb20] ;  /* 0x0002c800ff009b82 */ /* 0x020ea40000000800 */
[----:B--2---:R-:W-:Y:S04]  /*5230*/  @!P1 SHF.R.U32.HI R0, RZ, R0, R13 ;  /* 0x00000000ff009219 */ /* 0x004fe8000001160d */
[----:B------:R-:W-:Y:S05]  /*5240*/  @!P1 SEL R9, R10, R0, !P0 ;  /* 0x000000000a099207 */ /* 0x000fea0004000000 */
[----:B------:R-:W-:Y:S02]  /*5250*/  @!P1 IMAD.IADD R0, R9, 0x1, -R8 ;  /* 0x0000000109009824 */ /* 0x000fe400078e0a08 */
[----:B------:R-:W-:Y:S02]  /*5260*/  @!P1 IMAD.IADD R8, R8, 0x1, -R9 ;  /* 0x0000000108089824 */ /* 0x000fe400078e0a09 */
[----:B------:R-:W-:Y:S02]  /*5270*/  @!P1 IMAD R11, R0, R2, R11 ;  /* 0x00000002000b9224 */ /* 0x000fe400078e020b */
[----:B------:R-:W-:Y:S01]  /*5280*/  @!P1 IMAD R10, R8, R12, R10 ;  /* 0x0000000c080a9224 */ /* 0x000fe200078e020a */
[----:B-1----:R-:W-:Y:S06]  /*5290*/  @!P5 BRA `(.L_x_99) ;  /* 0x000000540040d947 */ /* 0x002fec0003800000 */
.L_x_194:
[----:B------:R-:W-:Y:S01]  /*52a0*/  @!P4 IADD3 R2, P0, PT, R30, 0x580, RZ ;  /* 0x000005801e02c810 */ /* 0x000fe20007f1e0ff */
[----:B------:R-:W-:Y:S01]  /*52b0*/  VOTEU.ALL UP1, P4 ;  /* 0x0000000000ff7886 */ /* 0x000fe20002020000 */
[----:B------:R-:W-:Y:S01]  /*52c0*/  VOTEU.ALL UP2, P4 ;  /* 0x0000000000ff7886 */ /* 0x000fe20002040000 */
[----:B------:R-:W-:Y:S01]  /*52d0*/  UMOV UR14, 0x0 ;  /* 0x00000000000e7882 */ /* 0x000fe20000000000 */
[----:B------:R-:W-:Y:S01]  /*52e0*/  @!P4 R2UR UR9, R2 ;  /* 0x000000000209c2ca */ /* 0x000fe200000e0000 */
[----:B-1----:R-:W-:Y:S01]  /*52f0*/  @!P4 IMAD.X R0, RZ, RZ, R31, P0 ;  /* 0x000000ffff00c224 */ /* 0x002fe200000e061f */
[----:B------:R-:W-:Y:S01]  /*5300*/  @!UP1 UIADD3 UR17, UPT, UPT, UR7, 0x98, URZ ;  /* 0x0000009807119890 */ /* 0x000fe2000fffe0ff */
[----:B------:R-:W-:Y:S01]  /*5310*/  ISETP.NE.AND P0, PT, R28, 0x2, PT ;  /* 0x000000021c00780c */ /* 0x000fe20003f05270 */
[----:B------:R-:W-:Y:S01]  /*5320*/  @!UP1 UIADD3 UR18, UPT, UPT, UR42, 0x60, URZ ;  /* 0x000000602a129890 */ /* 0x000fe2000fffe0ff */
[----:B------:R-:W-:Y:S01]  /*5330*/  LOP3.LUT R29, R29, 0x1, RZ, 0x3c, !PT ;  /* 0x000000011d1d7812 */ /* 0x000fe200078e3cff */
[----:B------:R-:W-:Y:S01]  /*5340*/  @!UP1 UIADD3 UR16, UPT, UPT, UR7, 0x3200, URZ ;  /* 0x0000320007109890 */ /* 0x000fe2000fffe0ff */
[----:B------:R-:W-:Y:S01]  /*5350*/  @!P4 R2UR UR8, R0 ;  /* 0x000000000008c2ca */ /* 0x000fe200000e0000 */
[----:B------:R-:W-:Y:S01]  /*5360*/  UMOV UR15, 0x10000000 ;  /* 0x10000000000f7882 */ /* 0x000fe20000000000 */
[----:B------:R-:W-:Y:S01]  /*5370*/  UMOV UR19, UR43 ;  /* 0x0000002b00137c82 */ /* 0x000fe20008000000 */
[----:B------:R-:W-:Y:S01]  /*5380*/  UMOV UR20, UR36 ;  /* 0x0000002400147c82 */ /* 0x000fe20008000000 */
[----:B------:R-:W-:Y:S01]  /*5390*/  @!UP1 UIADD3 UR10, UPT, UPT, UR42, 0xe0, URZ ;  /* 0x000000e02a0a9890 */ /* 0x000fe2000fffe0ff */
[----:B------:R-:W-:Y:S01]  /*53a0*/  SEL R0, RZ, 0x1, P0 ;  /* 0x00000001ff007807 */ /* 0x000fe20000000000 */
[----:B------:R-:W-:Y:S01]  /*53b0*/  IMAD.U32 R8, RZ, RZ, UR9 ;  /* 0x00000009ff087e24 */ /* 0x000fe2000f8e00ff */
[----:B------:R-:W-:Y:S01]  /*53c0*/  UMOV UR11, UR43 ;  /* 0x0000002b000b7c82 */ /* 0x000fe20008000000 */
[----:B------:R-:W-:Y:S01]  /*53d0*/  UMOV UR12, UR36 ;  /* 0x00000024000c7c82 */ /* 0x000fe20008000000 */
[----:B------:R-:W-:Y:S01]  /*53e0*/  UMOV UR9, UR17 ;  /* 0x0000001100097c82 */ /* 0x000fe20008000000 */
[----:B------:R-:W-:Y:S01]  /*53f0*/  @P3 R2UR UR36, R26 ;  /* 0x000000001a2432ca */ /* 0x000fe200000e0000 */
[----:B------:R-:W-:Y:S01]  /*5400*/  IMAD.IADD R15, R10, 0x1, R94 ;  /* 0x000000010a0f7824 */ /* 0x000fe200078e025e */
[----:B------:R-:W-:Y:S01]  /*5410*/  @!P4 R2UR UR22, R8 ;  /* 0x000000000816c2ca */ /* 0x000fe200000e0000 */
[----:B------:R-:W-:Y:S01]  /*5420*/  IMAD.U32 R9, RZ, RZ, UR8 ;  /* 0x00000008ff097e24 */ /* 0x000fe2000f8e00ff */
[----:B------:R-:W-:Y:S01]  /*5430*/  @!UP1 UIADD3 UR8, UPT, UPT, UR7, 0x3a00, URZ ;  /* 0x00003a0007089890 */ /* 0x000fe2000fffe0ff */
[----:B------:R-:W-:Y:S01]  /*5440*/  LOP3.LUT R27, R27, R0, RZ, 0x3c, !PT ;  /* 0x000000001b1b7212 */ /* 0x000fe200078e3cff */
[----:B------:R-:W-:Y:S01]  /*5450*/  VOTEU.ALL UP1, P4 ;  /* 0x0000000000ff7886 */ /* 0x000fe20002020000 */
[----:B------:R-:W-:Y:S01]  /*5460*/  IMAD.IADD R14, R11, 0x1, R95 ;  /* 0x000000010b0e7824 */ /* 0x000fe200078e025f */
[----:B------:R-:W-:Y:S02]  /*5470*/  @!P4 R2UR UR23, R9 ;  /* 0x000000000917c2ca */ /* 0x000fe400000e0000 */
[----:B------:R-:W-:Y:S11]  /*5480*/  SEL R28, R28, RZ, P0 ;  /* 0x000000ff1c1c7207 */ /* 0x000ff60000000000 */
[----:B------:R2:W-:Y:S01]  /*5490*/  @!UP2 UTMALDG.3D [UR16], [UR22], desc[UR14] ;  /* 0x00000e101600a5b4 */ /* 0x0005e20008011000 */
[----:B------:R2:W-:Y:S01]  /*54a0*/  @!UP1 UTMALDG.3D [UR8], [UR22], desc[UR14] ;  /* 0x00000e08160095b4 */ /* 0x0005e20008011000 */
[----:B------:R2:W-:Y:S01]  /*54b0*/  @!P4 SYNCS.ARRIVE.TRANS64.RED.A0TR RZ, [UR7+0x98], R25 ;  /* 0x00009819ffffc9a7 */ /* 0x0005e20008300407 */
[----:B------:R-:W-:Y:S01]  /*54c0*/  UPLOP3.LUT UP1, UPT, UPT, UPT, UPT, 0x80, 0x8 ;  /* 0x000000000008789c */ /* 0x000fe20003f2f070 */
[----:B------:R-:W-:Y:S01]  /*54d0*/  SYNCS.ARRIVE.TRANS64.RED.A1T0 RZ, [UR13], RZ ;  /* 0x000000ffffff79a7 */ /* 0x000fe2000810040d */
[----:B------:R-:W-:Y:S09]  /*54e0*/  @P3 BRA `(.L_x_100) ;  /* 0xfffffff000343947 */ /* 0x000ff2000383ffff */
[----:B------:R-:W-:-:S04]  /*54f0*/  SHF.L.U32 R2, R29, 0x1f, RZ ;  /* 0x0000001f1d027819 */ /* 0x000fc800000006ff */
[----:B------:R-:W1:Y:S02]  /*5500*/  SYNCS.PHASECHK.TRANS64.TRYWAIT P0, [UR7+0xa0], R2 ;  /* 0x0000a002ff0075a7 */ /* 0x000e640008001107 */
[----:B-1----:R-:W-:Y:S05]  /*5510*/  @!P0 BRA `(.L_x_101) ;  /* 0x0000005000b88947 */ /* 0x002fea0003800000 */
.L_x_196:
[----:B------:R-:W4:Y:S02]  /*5520*/  SYNCS.PHASECHK.TRANS64.TRYWAIT P0, [UR7+0xa8], R2 ;  /* 0x0000a802ff0075a7 */ /* 0x000f240008001107 */
[----:B----4-:R-:W-:Y:S05]  /*5530*/  @!P0 BRA `(.L_x_102) ;  /* 0x0000005000c88947 */ /* 0x010fea0003800000 */
.L_x_198:
[----:B------:R-:W4:Y:S02]  /*5540*/  SYNCS.PHASECHK.TRANS64.TRYWAIT P0, [UR7+0xb0], R2 ;  /* 0x0000b002ff0075a7 */ /* 0x000f240008001107 */
[----:B----4-:R-:W-:Y:S05]  /*5550*/  @!P0 BRA `(.L_x_103) ;  /* 0x0000005000d88947 */ /* 0x010fea0003800000 */
.L_x_200:
[----:B-1----:R-:W-:-:S07]  /*5560*/  MOV R0, UR7 ;  /* 0x0000000700007c02 */ /* 0x002fce0008000f00 */
.L_x_104:
[----:B-1----:R-:W-:-:S04]  /*5570*/  SHF.L.U32 R2, R29, 0x1f, RZ ;  /* 0x0000001f1d027819 */ /* 0x002fc800000006ff */
[----:B------:R1:W4:Y:S03]  /*5580*/  SYNCS.PHASECHK.TRANS64.TRYWAIT P0, [R0+URZ+0xb8], R2 ;  /* 0x0000b802000075a7 */ /* 0x00032600080011ff */
[----:B----4-:R-:W-:Y:S05]  /*5590*/  @!P0 NANOSLEEP.SYNCS 0x989680 ;  /* 0x009896800000895d */ /* 0x010fea0003900000 */
[----:B------:R-:W4:Y:S02]  /*55a0*/  @!P0 SYNCS.PHASECHK.TRANS64 P0, [R0+URZ+0xb8], R2 ;  /* 0x0000b802000085a7 */ /* 0x000f2400080010ff */
[----:B--2-4-:R-:W-:Y:S05]  /*55b0*/  @P0 EXIT ;  /* 0x000000000000094d */ /* 0x014fea0003800000 */
[----:B------:R-:W-:Y:S05]  /*55c0*/  BRA `(.L_x_104) ;  /* 0xfffffffc00e87947 */ /* 0x000fea000383ffff */
.L_x_89:
[----:B------:R-:W-:-:S06]  /*55d0*/  UISETP.GE.AND UP1, UPT, UR10, 0x4, UPT ;  /* 0x000000040a00788c */ /* 0x000fcc000bf26270 */
[----:B------:R-:W-:-:S13]  /*55e0*/  PLOP3.LUT P0, PT, PT, PT, UP1, 0x80, 0x8 ;  /* 0x000000000008781c */ /* 0x000fda0003f0f018 */
[----:B------:R-:W-:Y:S05]  /*55f0*/  @!P0 EXIT ;  /* 0x000000000000894d */ /* 0x000fea0003800000 */
[----:B------:R-:W-:Y:S01]  /*5600*/  BAR.SYNC.DEFER_BLOCKING 0x6, 0xa0 ;  /* 0x0182800000007b1d */ /* 0x000fe20000010000 */
[C---:B------:R-:W-:Y:S01]  /*5610*/  IMAD.SHL.U32 R101, R109.reuse, 0x20, RZ ;  /* 0x000000206d657824 */ /* 0x040fe200078e00ff */
[----:B------:R-:W-:Y:S01]  /*5620*/  CS2R R106, SRZ ;  /* 0x00000000006a7805 */ /* 0x000fe2000001ff00 */
[C---:B------:R-:W-:Y:S01]  /*5630*/  IMAD.SHL.U32 R2, R109.reuse, 0x4, RZ ;  /* 0x000000046d027824 */ /* 0x040fe200078e00ff */
[----:B------:R-:W-:Y:S01]  /*5640*/  CS2R R104, SRZ ;  /* 0x0000000000687805 */ /* 0x000fe2000001ff00 */
[----:B------:R-:W-:Y:S01]  /*5650*/  IMAD.U32 R46, R109, 0x10000, RZ ;  /* 0x000100006d2e7824 */ /* 0x000fe200078e00ff */
[----:B------:R-:W-:Y:S02]  /*5660*/  UMOV UR49, 0x400 ;  /* 0x0000040000317882 */ /* 0x000fe40000000000 */
[----:B------:R-:W1:Y:S01]  /*5670*/  LDC R99, c[0x0][0x370] ;  /* 0x0000dc00ff637b82 */ /* 0x000e620000000800 */
[----:B------:R-:W-:Y:S01]  /*5680*/  ULEA UR49, UR37, UR49, 0x18 ;  /* 0x0000003125317291 */ /* 0x000fe2000f8ec0ff */
[C---:B------:R-:W-:Y:S01]  /*5690*/  LOP3.LUT R3, R101.reuse, 0x80, RZ, 0xc0, !PT ;  /* 0x0000008065037812 */ /* 0x040fe200078ec0ff */
[C---:B------:R-:W-:Y:S01]  /*56a0*/  IMAD.SHL.U32 R4, R102.reuse, 0x400, RZ ;  /* 0x0000040066047824 */ /* 0x040fe200078e00ff */
[----:B------:R-:W-:Y:S01]  /*56b0*/  LOP3.LUT R100, R101, 0xb60, RZ, 0xc0, !PT ;  /* 0x00000b6065647812 */ /* 0x000fe200078ec0ff */
[----:B------:R-:W-:Y:S01]  /*56c0*/  UIADD3 UR4, UPT, UPT, UR49, 0x4200, URZ ;  /* 0x0000420031047890 */ /* 0x000fe2000fffe0ff */
[----:B------:R-:W-:Y:S01]  /*56d0*/  LOP3.LUT R2, R3, 0x10, R2, 0xf8, !PT ;  /* 0x0000001003027812 */ /* 0x000fe200078ef802 */
[----:B------:R-:W-:Y:S01]  /*56e0*/  IMAD.SHL.U32 R3, R102, 0x200000, RZ ;  /* 0x0020000066037824 */ /* 0x000fe200078e00ff */
[----:B------:R-:W2:Y:S01]  /*56f0*/  LDC R42, c[0x0][0xb0c] ;  /* 0x0002c300ff2a7b82 */ /* 0x000ea20000000800 */
[----:B------:R-:W-:Y:S01]  /*5700*/  LOP3.LUT R100, R100, 0x400, R4, 0xf8, !PT ;  /* 0x0000040064647812 */ /* 0x000fe200078ef804 */
[----:B------:R-:W-:Y:S01]  /*5710*/  IMAD.MOV.U32 R45, RZ, RZ, RZ ;  /* 0x000000ffff2d7224 */ /* 0x000fe200078e00ff */
[----:B------:R-:W-:Y:S01]  /*5720*/  LOP3.LUT P0, RZ, R101, 0x80, RZ, 0xc0, !PT ;  /* 0x0000008065ff7812 */ /* 0x000fe2000780c0ff */
[----:B------:R-:W-:Y:S01]  /*5730*/  IMAD.MOV.U32 R112, RZ, RZ, RZ ;  /* 0x000000ffff707224 */ /* 0x000fe200078e00ff */
[----:B------:R-:W-:Y:S01]  /*5740*/  LOP3.LUT R3, R3, 0x200000, RZ, 0xc0, !PT ;  /* 0x0020000003037812 */ /* 0x000fe200078ec0ff */
[----:B------:R-:W-:Y:S01]  /*5750*/  IMAD.U32 R108, RZ, RZ, UR4 ;  /* 0x00000004ff6c7e24 */ /* 0x000fe2000f8e00ff */
[----:B------:R-:W-:Y:S01]  /*5760*/  LOP3.LUT R100, R100, R2, RZ, 0xfc, !PT ;  /* 0x0000000264647212 */ /* 0x000fe200078efcff */
[----:B------:R-:W3:Y:S01]  /*5770*/  LDC R97, c[0x0][0xb20] ;  /* 0x0002c800ff617b82 */ /* 0x000ee20000000800 */
[----:B------:R-:W4:Y:S01]  /*5780*/  LDS R0, [UR49+0x180] ;  /* 0x00018031ff007984 */ /* 0x000f220008000800 */
[----:B------:R-:W-:Y:S01]  /*5790*/  LOP3.LUT R46, R3, 0x400000, R46, 0xf8, !PT ;  /* 0x00400000032e7812 */ /* 0x000fe200078ef82e */
[----:B------:R-:W1:Y:S01]  /*57a0*/  LDCU.64 UR52, c[0x0][0x348] ;  /* 0x00006900ff3477ac */ /* 0x000e620008000a00 */
[----:B------:R-:W-:-:S02]  /*57b0*/  P2R R2, PR, RZ, 0x1 ;  /* 0x00000001ff027803 */ /* 0x000fc40000000000 */
[----:B------:R-:W-:Y:S01]  /*57c0*/  LOP3.LUT R109, R109, 0x60, RZ, 0xc0, !PT ;  /* 0x000000606d6d7812 */ /* 0x000fe200078ec0ff */
[----:B------:R-:W1:Y:S01]  /*57d0*/  LDCU.64 UR38, c[0x0][0x888] ;  /* 0x00011100ff2677ac */ /* 0x000e620008000a00 */
[----:B------:R-:W1:Y:S01]  /*57e0*/  LDC R41, c[0x0][0xb30] ;  /* 0x0002cc00ff297b82 */ /* 0x000e620000000800 */
[----:B------:R-:W1:Y:S01]  /*57f0*/  LDCU.64 UR44, c[0x0][0x890] ;  /* 0x00011200ff2c77ac */ /* 0x000e620008000a00 */
[----:B------:R-:W-:-:S06]  /*5800*/  UIADD3 UR48, UPT, UPT, UR49, 0x200, URZ ;  /* 0x0000020031307890 */ /* 0x000fcc000fffe0ff */
[----:B------:R-:W1:Y:S08]  /*5810*/  LDC.64 R92, c[0x0][0xb10] ;  /* 0x0002c400ff5c7b82 */ /* 0x000e700000000a00 */
[----:B------:R-:W1:Y:S08]  /*5820*/  LDC.64 R38, c[0x0][0xb18] ;  /* 0x0002c600ff267b82 */ /* 0x000e700000000a00 */
[----:B------:R-:W1:Y:S08]  /*5830*/  LDC.64 R36, c[0x0][0xb28] ;  /* 0x0002ca00ff247b82 */ /* 0x000e700000000a00 */
[----:B------:R-:W1:Y:S01]  /*5840*/  LDC.64 R90, c[0x0][0x8b0] ;  /* 0x00022c00ff5a7b82 */ /* 0x000e620000000a00 */
[----:B----4-:R-:W-:-:S07]  /*5850*/  IMAD.IADD R46, R0, 0x1, R46 ;  /* 0x00000001002e7824 */ /* 0x010fce00078e022e */
[----:B------:R-:W4:Y:S08]  /*5860*/  LDC.64 R88, c[0x0][0x8a8] ;  /* 0x00022a00ff587b82 */ /* 0x000f300000000a00 */
[----:B--23--:R-:W1:Y:S02]  /*5870*/  LDC R98, c[0x0][0x374] ;  /* 0x0000dd00ff627b82 */ /* 0x00ce640000000800 */
.L_x_146:
[----:B------:R-:W-:Y:S02]  /*5880*/  LEA R0, R112, UR49, 0x3 ;  /* 0x0000003170007c11 */ /* 0x000fe4000f8e18ff */
[----:B------:R-:W-:Y:S02]  /*5890*/  SHF.L.U32 R2, R106, 0x1f, RZ ;  /* 0x0000001f6a027819 */ /* 0x000fe400000006ff */
[----:B------:R-:W-:Y:S02]  /*58a0*/  LEA R16, R112, UR49, 0x4 ;  /* 0x0000003170107c11 */ /* 0x000fe4000f8e20ff */
[----:B------:R-:W2:Y:S02]  /*58b0*/  SYNCS.PHASECHK.TRANS64.TRYWAIT P0, [R0+URZ+0xd0], R2 ;  /* 0x0000d002000075a7 */ /* 0x000ea400080011ff */
[----:B-12---:R-:W-:Y:S05]  /*58c0*/  @!P0 BRA `(.L_x_105) ;  /* 0x0000005000148947 */ /* 0x006fea0003800000 */
.L_x_201:
[----:B------:R-:W3:Y:S01]  /*58d0*/  LDC.64 R10, c[0x0][0xb10] ;  /* 0x0002c400ff0a7b82 */ /* 0x000ee20000000a00 */
[----:B------:R-:W4:Y:S01]  /*58e0*/  LDS.128 R16, [R16+0x160] ;  /* 0x0001600010107984 */ /* 0x000f220000000c00 */
[----:B-1----:R-:W-:Y:S01]  /*58f0*/  ISETP.NE.AND P1, PT, R41, 0x1, PT ;  /* 0x000000012900780c */ /* 0x002fe20003f25270 */
[----:B--2---:R-:W-:Y:S01]  /*5900*/  VIADD R0, R0, 0xe0 ;  /* 0x000000e000007836 */ /* 0x004fe20000000000 */
[----:B------:R-:W-:Y:S04]  /*5910*/  ISETP.GE.AND P0, PT, R40, 0x1, PT ;  /* 0x000000012800780c */ /* 0x000fe80003f06270 */
[----:B------:R-:W1:Y:S01]  /*5920*/  LDC.64 R8, c[0x0][0xb18] ;  /* 0x0002c600ff087b82 */ /* 0x000e620000000a00 */
[----:B------:R-:W-:Y:S01]  /*5930*/  PRMT R0, RZ, 0x654, R0 ;  /* 0x00000654ff007816 */ /* 0x000fe20000000000 */
[----:B------:R-:W-:Y:S01]  /*5940*/  @!PT LDS RZ, [RZ] ;  /* 0x00000000fffff984 */ /* 0x000fe20000000800 */
[----:B------:R-:W-:Y:S01]  /*5950*/  @!PT LDS RZ, [RZ] ;  /* 0x00000000fffff984 */ /* 0x000fe20000000800 */
[----:B------:R-:W-:Y:S01]  /*5960*/  @!PT LDS RZ, [RZ] ;  /* 0x00000000fffff984 */ /* 0x000fe20000000800 */
[----:B------:R-:W-:Y:S01]  /*5970*/  @!PT LDS RZ, [RZ] ;  /* 0x00000000fffff984 */ /* 0x000fe20000000800 */
[----:B------:R2:W-:Y:S06]  /*5980*/  MEMBAR.ALL.CTA ;  /* 0x0000000000007992 */ /* 0x0005ec0000008000 */
[----:B--2---:R-:W2:Y:S01]  /*5990*/  FENCE.VIEW.ASYNC.S ;  /* 0x00000000000073c6 */ /* 0x004ea20000000000 */
[----:B------:R-:W1:Y:S08]  /*59a0*/  @!P1 LDC R12, c[0x0][0xb20] ;  /* 0x0002c800ff0c9b82 */ /* 0x000e700000000800 */
[----:B------:R-:W1:Y:S01]  /*59b0*/  @!P1 LDC R7, c[0x0][0xb0c] ;  /* 0x0002c300ff079b82 */ /* 0x000e620000000800 */
[----:B--2---:R2:W-:Y:S01]  /*59c0*/  SYNCS.ARRIVE.TRANS64.RED.A1T0 RZ, [R0+URZ], RZ ;  /* 0x000000ff00ff79a7 */ /* 0x0045e200081004ff */
[----:B----4-:R-:W-:Y:S04]  /*59d0*/  LOP3.LUT P4, RZ, R18, 0x1, RZ, 0xc0, !PT ;  /* 0x0000000112ff7812 */ /* 0x010fe8000788c0ff */
[----:B------:R-:W-:Y:S09]  /*59e0*/  P2R R110, PR, RZ, 0x10 ;  /* 0x00000010ff6e7803 */ /* 0x000ff20000000000 */
[----:B------:R-:W-:Y:S02]  /*59f0*/  @P4 MOV R44, R16 ;  /* 0x00000010002c4202 */ /* 0x000fe40000000f00 */
[----:B------:R-:W-:Y:S01]  /*5a00*/  @P4 LOP3.LUT R43, R17, 0xffff, RZ, 0xc0, !PT ;  /* 0x0000ffff112b4812 */ /* 0x000fe200078ec0ff */
[----:B--23--:R-:W-:Y:S06]  /*5a10*/  @!P0 BRA `(.L_x_106) ;  /* 0x0000000000a48947 */ /* 0x00cfec0003800000 */
[----:B------:R-:W-:Y:S01]  /*5a20*/  IMAD.HI.U32 R0, R98, R39, RZ ;  /* 0x0000002762007227 */ /* 0x000fe200078e00ff */
[----:B------:R-:W-:Y:S02]  /*5a30*/  ISETP.NE.AND P0, PT, R38, 0x1, PT ;  /* 0x000000012600780c */ /* 0x000fe40003f05270 */
[----:B------:R-:W-:Y:S01]  /*5a40*/  ISETP.NE.AND P2, PT, R40, 0x1, PT ;  /* 0x000000012800780c */ /* 0x000fe20003f45270 */
[----:B------:R-:W-:Y:S01]  /*5a50*/  IMAD.HI.U32 R4, R99, R92, RZ ;  /* 0x0000005c63047227 */ /* 0x000fe200078e00ff */
[----:B------:R-:W-:Y:S02]  /*5a60*/  SHF.R.U32.HI R0, RZ, R97, R0 ;  /* 0x00000061ff007219 */ /* 0x000fe40000011600 */
[----:B------:R-:W-:Y:S01]  /*5a70*/  ISETP.NE.AND P3, PT, R42, 0x1, PT ;  /* 0x000000012a00780c */ /* 0x000fe20003f65270 */
[----:B------:R-:W-:Y:S01]  /*5a80*/  IMAD.HI.U32 R6, R43, R39, RZ ;  /* 0x000000272b067227 */ /* 0x000fe200078e00ff */
[-C--:B------:R-:W-:Y:S02]  /*5a90*/  SHF.R.U32.HI R4, RZ, R93.reuse, R4 ;  /* 0x0000005dff047219 */ /* 0x080fe40000011604 */
[----:B------:R-:W-:Y:S01]  /*5aa0*/  SEL R0, R98, R0, !P0 ;  /* 0x0000000062007207 */ /* 0x000fe20004000000 */
[----:B------:R-:W-:Y:S01]  /*5ab0*/  IMAD.HI.U32 R5, R44, R92, RZ ;  /* 0x0000005c2c057227 */ /* 0x000fe200078e00ff */
[----:B------:R-:W-:Y:S03]  /*5ac0*/  SEL R4, R99, R4, !P3 ;  /* 0x0000000463047207 */ /* 0x000fe60005800000 */
[-C--:B------:R-:W-:Y:S01]  /*5ad0*/  IMAD.HI.U32 R3, R0, R36.reuse, RZ ;  /* 0x0000002400037227 */ /* 0x080fe200078e00ff */
[----:B------:R-:W-:Y:S03]  /*5ae0*/  SHF.R.U32.HI R5, RZ, R93, R5 ;  /* 0x0000005dff057219 */ /* 0x000fe60000011605 */
[----:B------:R-:W-:Y:S01]  /*5af0*/  IMAD.HI.U32 R2, R4, R36, RZ ;  /* 0x0000002404027227 */ /* 0x000fe200078e00ff */
[----:B------:R-:W-:Y:S02]  /*5b00*/  @P2 SHF.R.U32.HI R0, RZ, R37, R3 ;  /* 0x00000025ff002219 */ /* 0x000fe40000011603 */
[----:B------:R-:W-:Y:S02]  /*5b10*/  SHF.R.U32.HI R3, RZ, R97, R6 ;  /* 0x00000061ff037219 */ /* 0x000fe40000011606 */
[----:B------:R-:W-:Y:S01]  /*5b20*/  @P2 SHF.R.U32.HI R4, RZ, R37, R2 ;  /* 0x00000025ff042219 */ /* 0x000fe20000011602 */
[----:B------:R-:W-:Y:S01]  /*5b30*/  IMAD R0, R40, R0, RZ ;  /* 0x0000000028007224 */ /* 0x000fe200078e02ff */
[----:B------:R-:W-:Y:S02]  /*5b40*/  SEL R3, R43, R3, !P0 ;  /* 0x000000032b037207 */ /* 0x000fe40004000000 */
[----:B------:R-:W-:Y:S01]  /*5b50*/  SEL R2, R44, R5, !P3 ;  /* 0x000000052c027207 */ /* 0x000fe20005800000 */
[----:B------:R-:W-:Y:S01]  /*5b60*/  IMAD R5, R40, R4, RZ ;  /* 0x0000000428057224 */ /* 0x000fe200078e02ff */
[C---:B------:R-:W-:Y:S01]  /*5b70*/  ISETP.GE.AND P0, PT, R3.reuse, R0, PT ;  /* 0x000000000300720c */ /* 0x040fe20003f06270 */
[C---:B------:R-:W-:Y:S03]  /*5b80*/  IMAD.HI.U32 R0, R3.reuse, R36, RZ ;  /* 0x0000002403007227 */ /* 0x040fe600078e00ff */
[C---:B------:R-:W-:Y:S02]  /*5b90*/  ISETP.GE.OR P0, PT, R2.reuse, R5, P0 ;  /* 0x000000050200720c */ /* 0x040fe40000706670 */
[----:B------:R-:W-:Y:S04]  /*5ba0*/  SHF.R.U32.HI R0, RZ, R37, R0 ;  /* 0x00000025ff007219 */ /* 0x000fe80000011600 */
[C---:B------:R-:W-:Y:S05]  /*5bb0*/  SEL R6, R3.reuse, R0, !P2 ;  /* 0x0000000003067207 */ /* 0x040fea0005000000 */
        /* <DEDUP_REMOVED lines=14> */
[----:B------:R-:W-:Y:S07]  /*5ca0*/  IMAD R43, R3, R38, R43 ;  /* 0x00000026032b7224 */ /* 0x000fee00078e022b */
.L_x_106:
[----:B-1----:R-:W-:Y:S01]  /*5cb0*/  @!P1 ISETP.NE.AND P0, PT, R8, 0x1, PT ;  /* 0x000000010800980c */ /* 0x002fe20003f05270 */
[----:B------:R-:W-:Y:S01]  /*5cc0*/  @!P1 IMAD.HI.U32 R0, R44, R10, RZ ;  /* 0x0000000a2c009227 */ /* 0x000fe200078e00ff */
[----:B------:R-:W-:Y:S01]  /*5cd0*/  @!P1 ISETP.NE.AND P2, PT, R7, 0x1, PT ;  /* 0x000000010700980c */ /* 0x000fe20003f45270 */
[----:B------:R-:W-:Y:S01]  /*5ce0*/  ULOP3.LUT UP0, URZ, UR48, 0x90, URZ, 0xc0, !UPT ;  /* 0x0000009030ff7892 */ /* 0x000fe2000f80c0ff */
[----:B------:R-:W-:Y:S01]  /*5cf0*/  R2UR UR42, R14 ;  /* 0x000000000e2a72ca */ /* 0x000fe200000e0000 */
[----:B------:R-:W-:Y:S01]  /*5d00*/  @!P1 IMAD.HI.U32 R2, R43, R9, RZ ;  /* 0x000000092b029227 */ /* 0x000fe200078e00ff */
[----:B------:R-:W-:Y:S02]  /*5d10*/  @!P1 SHF.R.U32.HI R0, RZ, R11, R0 ;  /* 0x0000000bff009219 */ /* 0x000fe40000011600 */
[----:B------:R-:W-:Y:S01]  /*5d20*/  R2UR UR41, R15 ;  /* 0x000000000f2972ca */ /* 0x000fe200000e0000 */
[----:B------:R-:W-:Y:S01]  /*5d30*/  VIADD R112, R112, 0x1 ;  /* 0x0000000170707836 */ /* 0x000fe20000000000 */
[----:B------:R-:W-:Y:S02]  /*5d40*/  @!P1 SHF.R.U32.HI R2, RZ, R12, R2 ;  /* 0x0000000cff029219 */ /* 0x000fe40000011602 */
[----:B------:R-:W-:Y:S02]  /*5d50*/  @!P1 SEL R3, R44, R0, !P2 ;  /* 0x000000002c039207 */ /* 0x000fe40005000000 */
[----:B------:R-:W-:Y:S02]  /*5d60*/  @!P1 SEL R2, R43, R2, !P0 ;  /* 0x000000022b029207 */ /* 0x000fe40004000000 */
[----:B------:R-:W-:Y:S01]  /*5d70*/  @P4 SHF.R.U32.HI R103, RZ, 0x10, R17 ;  /* 0x00000010ff674819 */ /* 0x000fe20000011611 */
[----:B------:R-:W-:Y:S02]  /*5d80*/  USHF.L.U32 UR42, UR42, 0x6, URZ ;  /* 0x000000062a2a7899 */ /* 0x000fe400080006ff */
[----:B------:R-:W-:Y:S02]  /*5d90*/  @!P1 IMAD.IADD R0, R2, 0x1, -R3 ;  /* 0x0000000102009824 */ /* 0x000fe400078e0a03 */
[----:B------:R-:W-:Y:S01]  /*5da0*/  @!P1 IMAD.IADD R2, R3, 0x1, -R2 ;  /* 0x0000000103029824 */ /* 0x000fe200078e0a02 */
[----:B------:R-:W-:Y:S01]  /*5db0*/  USHF.L.U32 UR41, UR41, 0x8, URZ ;  /* 0x0000000829297899 */ /* 0x000fe200080006ff */
[----:B------:R-:W-:Y:S02]  /*5dc0*/  @!P1 IMAD R44, R0, R7, R44 ;  /* 0x00000007002c9224 */ /* 0x000fe400078e022c */
[----:B------:R-:W-:Y:S01]  /*5dd0*/  @!P1 IMAD R43, R2, R8, R43 ;  /* 0x00000008022b9224 */ /* 0x000fe200078e022b */
[----:B------:R-:W-:Y:S08]  /*5de0*/  BRA.U !UP0, `(.L_x_107) ;  /* 0x0000000108407547 */ /* 0x000ff0000b800000 */
[----:B------:R-:W1:Y:S01]  /*5df0*/  LDCU.64 UR8, c[0x4][0x88] ;  /* 0x01001100ff0877ac */ /* 0x000e620008000a00 */
[----:B------:R-:W-:Y:S01]  /*5e00*/  MOV R3, 0x0 ;  /* 0x0000000000037802 */ /* 0x000fe20000000f00 */
[----:B------:R-:W-:Y:S02]  /*5e10*/  HFMA2 R12, -RZ, RZ, 0, 5.9604644775390625e-08 ;  /* 0x00000001ff0c7431 */ /* 0x000fe400000001ff */
[----:B------:R-:W-:Y:S02]  /*5e20*/  IMAD.MOV.U32 R8, RZ, RZ, 0x70 ;  /* 0x00000070ff087424 */ /* 0x000fe400078e00ff */
[----:B------:R-:W-:Y:S01]  /*5e30*/  IMAD.MOV.U32 R13, RZ, RZ, RZ ;  /* 0x000000ffff0d7224 */ /* 0x000fe200078e00ff */
[----:B------:R-:W2:Y:S01]  /*5e40*/  LDCU.64 UR6, c[0x4][0x90] ;  /* 0x01001200ff0677ac */ /* 0x000ea20008000a00 */
[----:B------:R-:W3:Y:S01]  /*5e50*/  LDC.64 R2, c[0x4][R3] ;  /* 0x0100000003027b82 */ /* 0x000ee20000000a00 */
[----:B------:R-:W4:Y:S01]  /*5e60*/  LDCU.64 UR4, c[0x4][0x8] ;  /* 0x01000100ff0477ac */ /* 0x000f220008000a00 */
[----:B-1----:R-:W-:Y:S01]  /*5e70*/  MOV R5, UR9 ;  /* 0x0000000900057c02 */ /* 0x002fe20008000f00 */
[----:B------:R-:W-:Y:S01]  /*5e80*/  IMAD.U32 R4, RZ, RZ, UR8 ;  /* 0x00000008ff047e24 */ /* 0x000fe2000f8e00ff */
[----:B--2---:R-:W-:Y:S01]  /*5e90*/  MOV R7, UR7 ;  /* 0x0000000700077c02 */ /* 0x004fe20008000f00 */
[----:B------:R-:W-:Y:S01]  /*5ea0*/  IMAD.U32 R6, RZ, RZ, UR6 ;  /* 0x00000006ff067e24 */ /* 0x000fe2000f8e00ff */
[----:B----4-:R-:W-:Y:S01]  /*5eb0*/  MOV R11, UR5 ;  /* 0x00000005000b7c02 */ /* 0x010fe20008000f00 */
[----:B------:R-:W-:Y:S02]  /*5ec0*/  IMAD.U32 R10, RZ, RZ, UR4 ;  /* 0x00000004ff0a7e24 */ /* 0x000fe4000f8e00ff */
[----:B------:R-:W-:Y:S07]  /*5ed0*/  LEPC R20, `(.L_x_107) ;  /* 0x000000001014794e */ /* 0x000fee0000000000 */
[----:B---3-5:R-:W-:Y:S05]  /*5ee0*/  CALL.ABS.NOINC R2 ;  /* 0x0000000002007343 */ /* 0x028fea0003c00000 */
.L_x_107:
[----:B------:R-:W-:Y:S01]  /*5ef0*/  LOP3.LUT P0, RZ, R108, 0x90, RZ, 0xc0, !PT ;  /* 0x000000906cff7812 */ /* 0x000fe2000780c0ff */
[----:B------:R-:W-:Y:S11]  /*5f00*/  BSSY.RECONVERGENT B6, `(.L_x_108) ;  /* 0x0000013000067945 */ /* 0x000ff60003800200 */
[----:B------:R-:W-:Y:S01]  /*5f10*/  @!UPT UIADD3 URZ, UPT, UPT, URZ, URZ, URZ ;  /* 0x000000fffffff290 */ /* 0x000fe2000fffe0ff */
[----:B------:R-:W-:Y:S05]  /*5f20*/  @!P0 BRA `(.L_x_109) ;  /* 0x0000000000408947 */ /* 0x000fea0003800000 */
        /* <DEDUP_REMOVED lines=16> */
.L_x_109:
[----:B------:R-:W-:Y:S05]  /*6030*/  BSYNC.RECONVERGENT B6 ;  /* 0x0000000000067941 */ /* 0x000fea0003800200 */
.L_x_108:
[----:B------:R-:W-:Y:S01]  /*6040*/  ISETP.NE.U32.AND P4, PT, R90, RZ, PT ;  /* 0x000000ff5a00720c */ /* 0x000fe20003f85070 */
[----:B------:R-:W-:Y:S01]  /*6050*/  UISETP.NE.AND UP2, UPT, UR50, URZ, UPT ;  /* 0x000000ff3200728c */ /* 0x000fe2000bf45270 */
[----:B------:R-:W-:Y:S01]  /*6060*/  ISETP.NE.U32.AND P3, PT, RZ, UR38, PT ;  /* 0x00000026ff007c0c */ /* 0x000fe2000bf65070 */
[----:B------:R-:W-:Y:S01]  /*6070*/  UISETP.NE.U32.AND UP1, UPT, UR44, URZ, UPT ;  /* 0x000000ff2c00728c */ /* 0x000fe2000bf25070 */
[----:B------:R-:W-:Y:S01]  /*6080*/  ISETP.NE.AND.EX P4, PT, R91, RZ, PT, P4 ;  /* 0x000000ff5b00720c */ /* 0x000fe20003f85340 */
[----:B------:R-:W-:Y:S01]  /*6090*/  UPLOP3.LUT UP0, UPT, UPT, UPT, UPT, 0x40, 0x4 ;  /* 0x000000000004789c */ /* 0x000fe20003f0e870 */
[----:B------:R-:W-:Y:S01]  /*60a0*/  ISETP.NE.AND.EX P3, PT, RZ, UR39, PT, P3 ;  /* 0x00000027ff007c0c */ /* 0x000fe2000bf65330 */
[----:B------:R-:W-:Y:S01]  /*60b0*/  UISETP.NE.AND.EX UP1, UPT, UR45, URZ, UPT, UP1 ;  /* 0x000000ff2d00728c */ /* 0x000fe2000bf25310 */
[----:B------:R-:W-:Y:S04]  /*60c0*/  PLOP3.LUT P1, PT, PT, PT, UP2, 0x80, 0x8 ;  /* 0x000000000008781c */ /* 0x000fe80003f2f028 */
[----:B------:R-:W-:Y:S06]  /*60d0*/  @UP2 UPLOP3.LUT UP0, UPT, UPT, UPT, UP1, 0x80, 0x8 ;  /* 0x000000000008289c */ /* 0x000fec0003f0f010 */
[----:B------:R-:W-:Y:S01]  /*60e0*/  PLOP3.LUT P0, PT, PT, PT, UP0, 0x80, 0x8 ;  /* 0x000000000008781c */ /* 0x000fe20003f0f008 */
[----:B------:R-:W-:Y:S01]  /*60f0*/  @!UPT UIADD3 URZ, UPT, UPT, URZ, URZ, URZ ;  /* 0x000000fffffff290 */ /* 0x000fe2000fffe0ff */
[----:B------:R-:W-:Y:S11]  /*6100*/  BRA.U !UP1, `(.L_x_110) ;  /* 0x0000000109387547 */ /* 0x000ff6000b800000 */
[----:B------:R-:W-:Y:S01]  /*6110*/  UISETP.NE.U32.AND UP0, UPT, UR38, URZ, UPT ;  /* 0x000000ff2600728c */ /* 0x000fe2000bf05070 */
[----:B------:R-:W-:Y:S02]  /*6120*/  HFMA2 R0, -RZ, RZ, 0, 5.9604644775390625e-08 ;  /* 0x00000001ff007431 */ /* 0x000fe400000001ff */
[----:B------:R-:W-:Y:S01]  /*6130*/  IMAD.MOV.U32 R96, RZ, RZ, 0x1 ;  /* 0x00000001ff607424 */ /* 0x000fe200078e00ff */
[----:B------:R-:W-:Y:S06]  /*6140*/  UISETP.NE.AND.EX UP0, UPT, UR39, URZ, UPT, UP0 ;  /* 0x000000ff2700728c */ /* 0x000fec000bf05300 */
[----:B------:R-:W-:Y:S05]  /*6150*/  PLOP3.LUT P2, PT, PT, PT, UP0, 0x80, 0x8 ;  /* 0x000000000008781c */ /* 0x000fea0003f4f008 */
[----:B------:R-:W1:Y:S01]  /*6160*/  @UP0 LDCU.64 UR6, c[0x0][0x888] ;  /* 0x00011100ff0607ac */ /* 0x000e620008000a00 */
[----:B------:R-:W-:Y:S07]  /*6170*/  @UP0 UIMAD UR4, UR36, UR44, URZ ;  /* 0x0000002c240402a4 */ /* 0x000fee000f8e02ff */
[----:B------:R-:W-:Y:S01]  /*6180*/  @!P2 PRMT R96, R0, 0x7610, R96 ;  /* 0x000076100060a816 */ /* 0x000fe20000000060 */
[----:B-1----:R-:W-:Y:S03]  /*6190*/  @UP0 UIMAD.WIDE UR6, UR4, 0x4, UR6 ;  /* 0x00000004040608a5 */ /* 0x002fe6000f8e0206 */
[----:B------:R-:W1:Y:S03]  /*61a0*/  @!UP0 LDCU UR4, c[0x0][0x880] ;  /* 0x00011000ff0487ac */ /* 0x000e660008000800 */
[----:B------:R-:W-:Y:S01]  /*61b0*/  IMAD.U32 R2, RZ, RZ, UR6 ;  /* 0x00000006ff027e24 */ /* 0x000fe2000f8e00ff */
[----:B------:R-:W-:Y:S05]  /*61c0*/  MOV R3, UR7 ;  /* 0x0000000700037c02 */ /* 0x000fea0008000f00 */
[----:B-----5:R2:W5:Y:S02]  /*61d0*/  @P2 LDG.E R49, desc[UR46][R2.64] ;  /* 0x0000002e02312981 */ /* 0x020564000c1e1900 */
[----:B-12---:R-:W-:Y:S02]  /*61e0*/  @!P2 IMAD.U32 R49, RZ, RZ, UR4 ;  /* 0x00000004ff31ae24 */ /* 0x006fe4000f8e00ff */
.L_x_110:
[----:B------:R-:W-:Y:S05]  /*61f0*/  @!P4 BRA `(.L_x_111) ;  /* 0x000000000020c947 */ /* 0x000fea0003800000 */
[----:B------:R-:W-:Y:S04]  /*6200*/  ISETP.NE.U32.AND P2, PT, R88, RZ, PT ;  /* 0x000000ff5800720c */ /* 0x000fe80003f45070 */
[----:B------:R-:W-:Y:S11]  /*6210*/  ISETP.NE.AND.EX P2, PT, R89, RZ, PT, P2 ;  /* 0x000000ff5900720c */ /* 0x000ff60003f45320 */
[----:B------:R-:W-:Y:S02]  /*6220*/  @!UPT UIADD3 URZ, UPT, UPT, URZ, URZ, URZ ;  /* 0x000000fffffff290 */ /* 0x000fe4000fffe0ff */
[----:B------:R-:W1:Y:S01]  /*6230*/  @P2 LDC.64 R2, c[0x0][0x8a8] ;  /* 0x00022a00ff022b82 */ /* 0x000e620000000a00 */
[----:B------:R-:W-:Y:S04]  /*6240*/  @P2 IMAD R0, R90, UR36, RZ ;  /* 0x000000245a002c24 */ /* 0x000fe8000f8e02ff */
[----:B-1----:R-:W-:Y:S05]  /*6250*/  @P2 IMAD.WIDE R2, R0, 0x4, R2 ;  /* 0x0000000400022825 */ /* 0x002fea00078e0202 */
[----:B-----5:R1:W5:Y:S02]  /*6260*/  @P2 LDG.E R47, desc[UR46][R2.64] ;  /* 0x0000002e022f2981 */ /* 0x020364000c1e1900 */
[----:B-1----:R-:W2:Y:S02]  /*6270*/  @!P2 LDC R47, c[0x0][0x8a0] ;  /* 0x00022800ff2fab82 */ /* 0x002ea40000000800 */
.L_x_111:
[----:B-----5:R-:W-:Y:S01]  /*6280*/  FSETP.NEU.AND P2, PT, R49, RZ, PT ;  /* 0x000000ff3100720b */ /* 0x020fe20003f4d000 */
[----:B------:R-:W-:Y:S01]  /*6290*/  BSSY B1, `(.L_x_112) ;  /* 0x0000042000017945 */ /* 0x000fe20003800000 */
[----:B------:R-:W-:Y:S01]  /*62a0*/  SEL R2, RZ, 0xffffffff, P3 ;  /* 0xffffffffff027807 */ /* 0x000fe20001800000 */
[----:B------:R-:W-:Y:S01]  /*62b0*/  IMAD.MOV.U32 R114, RZ, RZ, 0x1 ;  /* 0x00000001ff727424 */ /* 0x000fe200078e00ff */
[----:B------:R-:W-:Y:S01]  /*62c0*/  LOP3.LUT P3, RZ, R96, 0xff, RZ, 0xc0, !PT ;  /* 0x000000ff60ff7812 */ /* 0x000fe2000786c0ff */
[----:B------:R-:W-:Y:S01]  /*62d0*/  IMAD R48, R45, 0x80, R46 ;  /* 0x000000802d307824 */ /* 0x000fe200078e022e */
[----:B------:R-:W-:Y:S02]  /*62e0*/  @P1 SEL R0, RZ, 0xffffffff, P2 ;  /* 0xffffffffff001807 */ /* 0x000fe40001000000 */
[----:B------:R-:W-:Y:S02]  /*62f0*/  CS2R R86, SRZ ;  /* 0x0000000000567805 */ /* 0x000fe4000001ff00 */
[----:B------:R-:W-:Y:S02]  /*6300*/  LEA R3, R105, UR49, 0x3 ;  /* 0x0000003169037c11 */ /* 0x000fe4000f8e18ff */
[----:B------:R-:W-:Y:S02]  /*6310*/  CS2R R84, SRZ ;  /* 0x0000000000547805 */ /* 0x000fe4000001ff00 */
[----:B------:R-:W-:Y:S02]  /*6320*/  @P0 SEL R0, R2, R0, !P3 ;  /* 0x0000000002000207 */ /* 0x000fe40005800000 */
[----:B------:R-:W-:Y:S02]  /*6330*/  CS2R R82, SRZ ;  /* 0x0000000000527805 */ /* 0x000fe4000001ff00 */
[----:B------:R-:W-:Y:S02]  /*6340*/  LEA R111, R45, UR49, 0x3 ;  /* 0x000000312d6f7c11 */ /* 0x000fe4000f8e18ff */
[----:B------:R-:W-:Y:S02]  /*6350*/  CS2R R80, SRZ ;  /* 0x0000000000507805 */ /* 0x000fe4000001ff00 */
[----:B------:R-:W-:Y:S02]  /*6360*/  @P1 LOP3.LUT R0, R0, 0x1, RZ, 0xc0, !PT ;  /* 0x0000000100001812 */ /* 0x000fe400078ec0ff */
[----:B------:R-:W-:Y:S02]  /*6370*/  SHF.L.U32 R4, R107, 0x1f, RZ ;  /* 0x0000001f6b047819 */ /* 0x000fe400000006ff */
[----:B------:R-:W-:Y:S04]  /*6380*/  ISETP.NE.U32.OR P5, PT, R0, 0x1, !P1 ;  /* 0x000000010000780c */ /* 0x000fe80004fa5470 */
[----:B------:R-:W-:Y:S09]  /*6390*/  P2R R117, PR, RZ, 0x20 ;  /* 0x00000020ff757803 */ /* 0x000ff20000000000 */
[----:B------:R-:W-:Y:S04]  /*63a0*/  @P5 SHF.L.U32 R0, R104, 0x1f, RZ ;  /* 0x0000001f68005819 */ /* 0x000fe800000006ff */
[----:B------:R1:W3:Y:S01]  /*63b0*/  @P5 SYNCS.PHASECHK.TRANS64.TRYWAIT P1, [R3+URZ+0x80], R0 ;  /* 0x00008000030055a7 */ /* 0x0002e200080211ff */
[----:B------:R4:W2:Y:S01]  /*63c0*/  SYNCS.PHASECHK.TRANS64.TRYWAIT P0, [R111+URZ+0xf0], R4 ;  /* 0x0000f0046f0075a7 */ /* 0x0008a200080011ff */
[----:B-1----:R-:W-:Y:S02]  /*63d0*/  SEL R0, RZ, 0xffffffff, P2 ;  /* 0xffffffffff007807 */ /* 0x002fe40001000000 */
[----:B------:R-:W-:Y:S11]  /*63e0*/  PLOP3.LUT P2, PT, PT, PT, UP1, 0x80, 0x8 ;  /* 0x000000000008781c */ /* 0x000ff60003f4f018 */
[----:B------:R-:W-:Y:S02]  /*63f0*/  @!UPT UIADD3 URZ, UPT, UPT, URZ, URZ, URZ ;  /* 0x000000fffffff290 */ /* 0x000fe4000fffe0ff */
[----:B------:R-:W-:Y:S04]  /*6400*/  @P2 SEL R0, R2, R0, !P3 ;  /* 0x0000000002002207 */ /* 0x000fe80005800000 */
[----:B------:R-:W-:Y:S04]  /*6410*/  LOP3.LUT R0, R0, 0x1, RZ, 0xc0, !PT ;  /* 0x0000000100007812 */ /* 0x000fe800078ec0ff */
[----:B------:R-:W-:Y:S04]  /*6420*/  ISETP.NE.U32.AND P4, PT, R0, 0x1, PT ;  /* 0x000000010000780c */ /* 0x000fe80003f85070 */
[----:B------:R-:W-:Y:S02]  /*6430*/  P2R R115, PR, RZ, 0x10 ;  /* 0x00000010ff737803 */ /* 0x000fe40000000000 */
[----:B---3--:R-:W-:Y:S01]  /*6440*/  @P5 SEL R114, RZ, 0x1, !P1 ;  /* 0x00000001ff725807 */ /* 0x008fe20004800000 */
[----:B--2-4-:R-:W-:Y:S06]  /*6450*/  @!P5 BRA `(.L_x_113) ;  /* 0x000000000094d947 */ /* 0x014fec0003800000 */
[----:B------:R-:W-:Y:S01]  /*6460*/  @P4 IMAD R5, R105, 0x1000, R100 ;  /* 0x0000100069054824 */ /* 0x000fe200078e0264 */
[----:B------:R-:W-:Y:S01]  /*6470*/  LOP3.LUT P5, RZ, R101, 0x80, RZ, 0xc0, !PT ;  /* 0x0000008065ff7812 */ /* 0x000fe200078ac0ff */
[----:B------:R-:W-:Y:S01]  /*6480*/  BSSY B0, `(.L_x_114) ;  /* 0x0000010000007945 */ /* 0x000fe20003800000 */
[----:B------:R-:W-:Y:S01]  /*6490*/  ISETP.NE.AND P2, PT, R114, RZ, PT ;  /* 0x000000ff7200720c */ /* 0x000fe20003f45270 */
[----:B------:R-:W-:Y:S01]  /*64a0*/  @P4 VIADD R2, R5, UR49 ;  /* 0x0000003105024c36 */ /* 0x000fe20008000000 */
[----:B------:R-:W-:Y:S02]  /*64b0*/  PLOP3.LUT P1, PT, PT, PT, PT, 0x8, 0x80 ;  /* 0x000000000080781c */ /* 0x000fe40003f2e170 */
[----:B------:R-:W-:Y:S02]  /*64c0*/  CS2R R82, SRZ ;  /* 0x0000000000527805 */ /* 0x000fe4000001ff00 */
[----:B------:R-:W-:Y:S01]  /*64d0*/  @P4 PLOP3.LUT P1, PT, P5, PT, PT, 0x80, 0x8 ;  /* 0x000000000008481c */ /* 0x000fe20002f2f070 */
[C---:B------:R-:W-:Y:S01]  /*64e0*/  @P4 VIADD R0, R2.reuse, 0x200 ;  /* 0x0000020002004836 */ /* 0x040fe20000000000 */
[----:B------:R-:W-:Y:S01]  /*64f0*/  CS2R R80, SRZ ;  /* 0x0000000000507805 */ /* 0x000fe2000001ff00 */
[----:B------:R-:W-:Y:S01]  /*6500*/  @P4 VIADD R2, R2, 0x210 ;  /* 0x0000021002024836 */ /* 0x000fe20000000000 */
[----:B------:R-:W-:Y:S02]  /*6510*/  CS2R R86, SRZ ;  /* 0x0000000000567805 */ /* 0x000fe4000001ff00 */
[----:B------:R-:W-:Y:S07]  /*6520*/  CS2R R84, SRZ ;  /* 0x0000000000547805 */ /* 0x000fee000001ff00 */
[----:B------:R-:W-:Y:S01]  /*6530*/  @P1 VIADD R2, R0, 0xfffffff0 ;  /* 0xfffffff000021836 */ /* 0x000fe20000000000 */
[----:B------:R-:W-:Y:S06]  /*6540*/  @P2 BRA `(.L_x_115) ;  /* 0x00000000000c2947 */ /* 0x000fec0003800000 */
[----:B------:R-:W-:Y:S04]  /*6550*/  SHF.L.U32 R0, R104, 0x1f, RZ ;  /* 0x0000001f68007819 */ /* 0x000fe800000006ff */
[----:B------:R-:W1:Y:S02]  /*6560*/  SYNCS.PHASECHK.TRANS64.TRYWAIT P1, [R3+URZ+0x80], R0 ;  /* 0x00008000030075a7 */ /* 0x000e6400080211ff */
[----:B-1----:R-:W-:Y:S05]  /*6570*/  @!P1 BRA `(.L_x_116) ;  /* 0x0000004000fc9947 */ /* 0x002fea0003800000 */
.L_x_115:
[----:B------:R-:W-:Y:S05]  /*6580*/  BSYNC B0 ;  /* 0x0000000000007941 */ /* 0x000fea0003800000 */
.L_x_114:
[----:B------:R-:W-:Y:S01]  /*6590*/  ISETP.NE.AND P1, PT, R115, RZ, PT ;  /* 0x000000ff7300720c */ /* 0x000fe20003f25270 */
[----:B-1----:R-:W-:Y:S02]  /*65a0*/  VIADD R3, R3, 0xa0 ;  /* 0x000000a003037836 */ /* 0x002fe40000000000 */
[----:B------:R-:W-:Y:S02]  /*65b0*/  IMAD.U32 R0, RZ, RZ, UR37 ;  /* 0x00000025ff007e24 */ /* 0x000fe4000f8e00ff */
[----:B------:R-:W-:Y:S03]  /*65c0*/  VIADD R105, R105, 0x1 ;  /* 0x0000000169697836 */ /* 0x000fe60000000000 */
[----:B------:R-:W-:Y:S05]  /*65d0*/  PRMT R0, R0, 0x654, R3 ;  /* 0x0000065400007816 */ /* 0x000fea0000000003 */
[----:B------:R1:W2:Y:S04]  /*65e0*/  @P1 LDS.128 R80, [R5+UR49+0x200] ;  /* 0x0002003105501984 */ /* 0x0002a80008000c00 */
[----:B------:R1:W3:Y:S01]  /*65f0*/  @P1 LDS.128 R84, [R2] ;  /* 0x0000000002541984 */ /* 0x0002e20000000c00 */
[C---:B------:R-:W-:Y:S01]  /*6600*/  ISETP.NE.AND P1, PT, R105.reuse, 0x4, PT ;  /* 0x000000046900780c */ /* 0x040fe20003f25270 */
[----:B------:R-:W-:Y:S01]  /*6610*/  @!PT LDS RZ, [RZ] ;  /* 0x00000000fffff984 */ /* 0x000fe20000000800 */
[----:B------:R-:W-:Y:S01]  /*6620*/  @!PT LDS RZ, [RZ] ;  /* 0x00000000fffff984 */ /* 0x000fe20000000800 */
[----:B------:R-:W-:Y:S01]  /*6630*/  @!PT LDS RZ, [RZ] ;  /* 0x00000000fffff984 */ /* 0x000fe20000000800 */
[----:B------:R-:W-:Y:S01]  /*6640*/  @!PT LDS RZ, [RZ] ;  /* 0x00000000fffff984 */ /* 0x000fe20000000800 */
[----:B------:R4:W-:Y:S06]  /*6650*/  MEMBAR.ALL.CTA ;  /* 0x0000000000007992 */ /* 0x0009ec0000008000 */
[----:B----4-:R-:W4:Y:S01]  /*6660*/  FENCE.VIEW.ASYNC.S ;  /* 0x00000000000073c6 */ /* 0x010f220000000000 */
[----:B------:R-:W-:Y:S01]  /*6670*/  SEL R105, R105, RZ, P1 ;  /* 0x000000ff69697207 */ /* 0x000fe20000800000 */
[----:B----4-:R4:W-:Y:S02]  /*6680*/  SYNCS.ARRIVE.TRANS64.RED.A1T0 RZ, [R0+URZ], RZ ;  /* 0x000000ff00ff79a7 */ /* 0x0109e400081004ff */
[----:B----4-:R-:W-:Y:S04]  /*6690*/  SEL R0, RZ, 0x1, P1 ;  /* 0x00000001ff007807 */ /* 0x010fe80000800000 */
[----:B-12---:R-:W-:Y:S02]  /*66a0*/  LOP3.LUT R104, R104, R0, RZ, 0x3c, !PT ;  /* 0x0000000068687212 */ /* 0x006fe400078e3cff */
.L_x_113:
[----:B------:R-:W-:Y:S05]  /*66b0*/  BSYNC B1 ;  /* 0x0000000000017941 */ /* 0x000fea0003800000 */
.L_x_112:
[----:B------:R-:W-:Y:S04]  /*66c0*/  SHF.R.U32.HI R0, RZ, 0x15, R48 ;  /* 0x00000015ff007819 */ /* 0x000fe80000011630 */
[----:B------:R-:W-:Y:S01]  /*66d0*/  LOP3.LUT P1, RZ, R0, 0x3, R102, 0x48, !PT ;  /* 0x0000000300ff7812 */ /* 0x000fe20007824866 */
[----:B------:R-:W-:Y:S01]  /*66e0*/  @!UPT UIADD3 URZ, UPT, UPT, URZ, URZ, URZ ;  /* 0x000000fffffff290 */ /* 0x000fe2000fffe0ff */
[----:B------:R-:W-:Y:S11]  /*66f0*/  @P0 BRA `(.L_x_117) ;  /* 0x0000000000080947 */ /* 0x000ff60003800000 */
[----:B------:R-:W1:Y:S02]  /*6700*/  SYNCS.PHASECHK.TRANS64.TRYWAIT P0, [R111+URZ+0xf0], R4 ;  /* 0x0000f0046f0075a7 */ /* 0x000e6400080011ff */
[----:B-1----:R-:W-:Y:S05]  /*6710*/  @!P0 BRA `(.L_x_118) ;  /* 0x0000004000a88947 */ /* 0x002fea0003800000 */
.L_x_117:
[----:B------:R-:W-:Y:S05]  /*6720*/  @!P1 BRA `(.L_x_119) ;  /* 0x0000000000409947 */ /* 0x000fea0003800000 */
[----:B------:R-:W2:Y:S01]  /*6730*/  LDCU.64 UR8, c[0x4][0x78] ;  /* 0x01000f00ff0877ac */ /* 0x000ea20008000a00 */
[----:B------:R-:W-:Y:S01]  /*6740*/  MOV R3, 0x0 ;  /* 0x0000000000037802 */ /* 0x000fe20000000f00 */
[----:B------:R-:W-:Y:S02]  /*6750*/  HFMA2 R12, -RZ, RZ, 0, 5.9604644775390625e-08 ;  /* 0x00000001ff0c7431 */ /* 0x000fe400000001ff */
[----:B------:R-:W-:Y:S02]  /*6760*/  IMAD.MOV.U32 R8, RZ, RZ, 0x192 ;  /* 0x00000192ff087424 */ /* 0x000fe400078e00ff */
[----:B------:R-:W-:Y:S01]  /*6770*/  IMAD.MOV.U32 R13, RZ, RZ, RZ ;  /* 0x000000ffff0d7224 */ /* 0x000fe200078e00ff */
[----:B------:R-:W4:Y:S01]  /*6780*/  LDCU.64 UR6, c[0x4][0x80] ;  /* 0x01001000ff0677ac */ /* 0x000f220008000a00 */
[----:B------:R-:W3:Y:S01]  /*6790*/  LDC.64 R2, c[0x4][R3] ;  /* 0x0100000003027b82 */ /* 0x000ee20000000a00 */
[----:B------:R-:W5:Y:S01]  /*67a0*/  LDCU.64 UR4, c[0x4][0x18] ;  /* 0x01000300ff0477ac */ /* 0x000f620008000a00 */
[----:B--2---:R-:W-:Y:S01]  /*67b0*/  MOV R5, UR9 ;  /* 0x0000000900057c02 */ /* 0x004fe20008000f00 */
[----:B-1----:R-:W-:Y:S01]  /*67c0*/  IMAD.U32 R4, RZ, RZ, UR8 ;  /* 0x00000008ff047e24 */ /* 0x002fe2000f8e00ff */
[----:B----4-:R-:W-:Y:S01]  /*67d0*/  MOV R7, UR7 ;  /* 0x0000000700077c02 */ /* 0x010fe20008000f00 */
[----:B------:R-:W-:Y:S01]  /*67e0*/  IMAD.U32 R6, RZ, RZ, UR6 ;  /* 0x00000006ff067e24 */ /* 0x000fe2000f8e00ff */
[----:B-----5:R-:W-:Y:S01]  /*67f0*/  MOV R11, UR5 ;  /* 0x00000005000b7c02 */ /* 0x020fe20008000f00 */
[----:B------:R-:W-:Y:S02]  /*6800*/  IMAD.U32 R10, RZ, RZ, UR4 ;  /* 0x00000004ff0a7e24 */ /* 0x000fe4000f8e00ff */
[----:B------:R-:W-:Y:S07]  /*6810*/  LEPC R20, `(.L_x_119) ;  /* 0x000000001014794e */ /* 0x000fee0000000000 */
[----:B---3--:R-:W-:Y:S05]  /*6820*/  CALL.ABS.NOINC R2 ;  /* 0x0000000002007343 */ /* 0x008fea0003c00000 */
.L_x_119:
[----:B-1----:R-:W-:Y:S01]  /*6830*/  F2FP.F16.E5M2.UNPACK_B R4, R81 ;  /* 0x00000051ff04723e */ /* 0x002fe200020004ff */
[----:B------:R-:W-:Y:S05]  /*6840*/  WARPSYNC.ALL ;  /* 0x0000000000007948 */ /* 0x000fea0003800000 */
[----:B------:R-:W-:Y:S01]  /*6850*/  R2UR UR4, R48 ;  /* 0x00000000300472ca */ /* 0x000fe200000e0000 */
[--C-:B------:R-:W-:Y:S01]  /*6860*/  HADD2.F32 R53, -RZ, R4.reuse.H0_H0 ;  /* 0x20000004ff357230 */ /* 0x100fe20000004100 */
[-C--:B------:R-:W-:Y:S01]  /*6870*/  F2FP.F16.E5M2.UNPACK_B R3, R80.reuse ;  /* 0x00000050ff03723e */ /* 0x080fe200020004ff */
[----:B------:R-:W-:Y:S01]  /*6880*/  HADD2.F32 R54, -RZ, R4.H1_H1 ;  /* 0x30000004ff367230 */ /* 0x000fe20000004100 */
[----:B------:R-:W-:Y:S01]  /*6890*/  F2FP.F16.E5M2.UNPACK_B R0, R80.H1 ;  /* 0x00000050ff00723e */ /* 0x000fe200030004ff */
[----:B------:R-:W-:Y:S01]  /*68a0*/  BSSY.RECONVERGENT B0, `(.L_x_120) ;  /* 0x000009e000007945 */ /* 0x000fe20003800200 */
[----:B------:R-:W-:Y:S01]  /*68b0*/  F2FP.F16.E5M2.UNPACK_B R64, R83.H1 ;  /* 0x00000053ff40723e */ /* 0x000fe200030004ff */
[--C-:B------:R-:W-:Y:S01]  /*68c0*/  HADD2.F32 R2, -RZ, R3.reuse.H0_H0 ;  /* 0x20000003ff027230 */ /* 0x100fe20000004100 */
[----:B---3--:R-:W-:Y:S01]  /*68d0*/  F2FP.F16.E5M2.UNPACK_B R74, R86 ;  /* 0x00000056ff4a723e */ /* 0x008fe200020004ff */
[----:B------:R-:W-:Y:S01]  /*68e0*/  HADD2.F32 R50, -RZ, R3.H1_H1 ;  /* 0x30000003ff327230 */ /* 0x000fe20000004100 */
[----:B------:R-:W-:Y:S01]  /*68f0*/  F2FP.F16.E5M2.UNPACK_B R3, R81.H1 ;  /* 0x00000051ff03723e */ /* 0x000fe200030004ff */
[--C-:B------:R-:W-:Y:S01]  /*6900*/  HADD2.F32 R51, -RZ, R0.reuse.H0_H0 ;  /* 0x20000000ff337230 */ /* 0x100fe20000004100 */
[----:B------:R-:W-:Y:S01]  /*6910*/  MOV R116, 0x10 ;  /* 0x0000001000747802 */ /* 0x000fe20000000f00 */
[----:B------:R-:W-:Y:S01]  /*6920*/  HADD2.F32 R52, -RZ, R0.H1_H1 ;  /* 0x30000000ff347230 */ /* 0x000fe20000004100 */
[-C--:B------:R-:W-:Y:S01]  /*6930*/  F2FP.F16.E5M2.UNPACK_B R0, R82.reuse ;  /* 0x00000052ff00723e */ /* 0x080fe200020004ff */
[----:B------:R-:W1:Y:S01]  /*6940*/  LDTM.x32 R4, tmem[UR4] ;  /* 0x00000004000479ee */ /* 0x000e6200082c0000 */
[----:B------:R-:W-:Y:S01]  /*6950*/  LOP3.LUT P5, RZ, R101, 0x80, RZ, 0xc0, !PT ;  /* 0x0000008065ff7812 */ /* 0x000fe200078ac0ff */
[--C-:B------:R-:W-:Y:S01]  /*6960*/  HADD2.F32 R55, -RZ, R3.reuse.H0_H0 ;  /* 0x20000003ff377230 */ /* 0x100fe20000004100 */
[----:B------:R-:W-:Y:S01]  /*6970*/  IADD3 R113, PT, PT, R100, UR49, RZ ;  /* 0x0000003164717c10 */ /* 0x000fe2000fffe0ff */
[--C-:B------:R-:W-:Y:S01]  /*6980*/  HADD2.F32 R57, -RZ, R0.reuse.H0_H0 ;  /* 0x20000000ff397230 */ /* 0x100fe20000004100 */
[----:B------:R-:W-:Y:S01]  /*6990*/  SEL R116, R116, 0xfffffff0, !P5 ;  /* 0xfffffff074747807 */ /* 0x000fe20006800000 */
[----:B------:R-:W-:Y:S01]  /*69a0*/  HADD2.F32 R58, -RZ, R0.H1_H1 ;  /* 0x30000000ff3a7230 */ /* 0x000fe20000004100 */
[----:B------:R-:W-:Y:S01]  /*69b0*/  F2FP.F16.E5M2.UNPACK_B R0, R83 ;  /* 0x00000053ff00723e */ /* 0x000fe200020004ff */
[----:B------:R-:W-:Y:S01]  /*69c0*/  HADD2.F32 R56, -RZ, R3.H1_H1 ;  /* 0x30000003ff387230 */ /* 0x000fe20000004100 */
[----:B------:R-:W-:Y:S01]  /*69d0*/  F2FP.F16.E5M2.UNPACK_B R3, R82.H1 ;  /* 0x00000052ff03723e */ /* 0x000fe200030004ff */
[----:B------:R-:W-:Y:S01]  /*69e0*/  HADD2.F32 R73, -RZ, R74.H0_H0 ;  /* 0x2000004aff497230 */ /* 0x000fe20000004100 */
[----:B------:R-:W-:Y:S01]  /*69f0*/  IADD3 R113, PT, PT, R113, R116, RZ ;  /* 0x0000007471717210 */ /* 0x000fe20007ffe0ff */
[--C-:B------:R-:W-:Y:S01]  /*6a00*/  HADD2.F32 R61, -RZ, R0.reuse.H0_H0 ;  /* 0x20000000ff3d7230 */ /* 0x100fe20000004100 */
[----:B------:R-:W-:Y:S01]  /*6a10*/  ISETP.NE.AND P0, PT, R109, RZ, PT ;  /* 0x000000ff6d00720c */ /* 0x000fe20003f05270 */
[----:B------:R-:W-:Y:S01]  /*6a20*/  HADD2.F32 R62, -RZ, R0.H1_H1 ;  /* 0x30000000ff3e7230 */ /* 0x000fe20000004100 */
[-C--:B------:R-:W-:Y:S01]  /*6a30*/  F2FP.F16.E5M2.UNPACK_B R0, R84.reuse.H1 ;  /* 0x00000054ff00723e */ /* 0x080fe200030004ff */
[--C-:B------:R-:W-:Y:S01]  /*6a40*/  HADD2.F32 R59, -RZ, R3.reuse.H0_H0 ;  /* 0x20000003ff3b7230 */ /* 0x100fe20000004100 */
[----:B------:R-:W-:Y:S01]  /*6a50*/  ISETP.NE.AND P6, PT, R117, RZ, PT ;  /* 0x000000ff7500720c */ /* 0x000fe20003fc5270 */
[----:B------:R-:W-:Y:S01]  /*6a60*/  HADD2.F32 R60, -RZ, R3.H1_H1 ;  /* 0x30000003ff3c7230 */ /* 0x000fe20000004100 */
[----:B------:R-:W-:Y:S01]  /*6a70*/  F2FP.F16.E5M2.UNPACK_B R3, R84 ;  /* 0x00000054ff03723e */ /* 0x000fe200020004ff */
[--C-:B------:R-:W-:Y:S02]  /*6a80*/  HADD2.F32 R67, -RZ, R0.reuse.H0_H0 ;  /* 0x20000000ff437230 */ /* 0x100fe40000004100 */
[----:B------:R-:W-:Y:S01]  /*6a90*/  HADD2.F32 R68, -RZ, R0.H1_H1 ;  /* 0x30000000ff447230 */ /* 0x000fe20000004100 */
[----:B------:R-:W-:Y:S01]  /*6aa0*/  F2FP.F16.E5M2.UNPACK_B R0, R85.H1 ;  /* 0x00000055ff00723e */ /* 0x000fe200030004ff */
[--C-:B------:R-:W-:Y:S02]  /*6ab0*/  HADD2.F32 R65, -RZ, R3.reuse.H0_H0 ;  /* 0x20000003ff417230 */ /* 0x100fe40000004100 */
[C---:B-1----:R-:W-:Y:S01]  /*6ac0*/  FMUL R7, R47.reuse, R7 ;  /* 0x000000072f077220 */ /* 0x042fe20000400000 */
[----:B------:R-:W-:Y:S01]  /*6ad0*/  HADD2.F32 R66, -RZ, R3.H1_H1 ;  /* 0x30000003ff427230 */ /* 0x000fe20000004100 */
[----:B------:R-:W-:Y:S01]  /*6ae0*/  F2FP.F16.E5M2.UNPACK_B R3, R85 ;  /* 0x00000055ff03723e */ /* 0x000fe200020004ff */
[--C-:B------:R-:W-:Y:S02]  /*6af0*/  HADD2.F32 R71, -RZ, R0.reuse.H0_H0 ;  /* 0x20000000ff477230 */ /* 0x100fe40000004100 */
[----:B------:R-:W-:Y:S02]  /*6b00*/  HADD2.F32 R72, -RZ, R0.H1_H1 ;  /* 0x30000000ff487230 */ /* 0x000fe40000004100 */
[----:B------:R-:W-:Y:S01]  /*6b10*/  FMUL R0, R47, R4 ;  /* 0x000000042f007220 */ /* 0x000fe20000400000 */
[--C-:B------:R-:W-:Y:S01]  /*6b20*/  HADD2.F32 R69, -RZ, R3.reuse.H0_H0 ;  /* 0x20000003ff457230 */ /* 0x100fe20000004100 */
[----:B------:R-:W-:Y:S01]  /*6b30*/  F2FP.F16.E5M2.UNPACK_B R4, R87 ;  /* 0x00000057ff04723e */ /* 0x000fe200020004ff */
[----:B------:R-:W-:Y:S01]  /*6b40*/  HADD2.F32 R70, -RZ, R3.H1_H1 ;  /* 0x30000003ff467230 */ /* 0x000fe20000004100 */
[----:B------:R-:W-:Y:S01]  /*6b50*/  F2FP.F16.E5M2.UNPACK_B R3, R86.H1 ;  /* 0x00000056ff03723e */ /* 0x000fe200030004ff */
[----:B------:R-:W-:Y:S01]  /*6b60*/  FFMA R0, R49, R2, R0 ;  /* 0x0000000231007223 */ /* 0x000fe20000000000 */
[----:B------:R-:W-:Y:S01]  /*6b70*/  FMUL R2, R47, R5 ;  /* 0x000000052f027220 */ /* 0x000fe20000400000 */
[----:B------:R-:W-:Y:S01]  /*6b80*/  HADD2.F32 R74, -RZ, R74.H1_H1 ;  /* 0x3000004aff4a7230 */ /* 0x000fe20000004100 */
[----:B------:R-:W-:Y:S01]  /*6b90*/  F2FP.F16.E5M2.UNPACK_B R5, R87.H1 ;  /* 0x00000057ff05723e */ /* 0x000fe200030004ff */
[--C-:B------:R-:W-:Y:S02]  /*6ba0*/  HADD2.F32 R75, -RZ, R3.reuse.H0_H0 ;  /* 0x20000003ff4b7230 */ /* 0x100fe40000004100 */
[----:B------:R-:W-:Y:S01]  /*6bb0*/  FFMA R2, R49, R50, R2 ;  /* 0x0000003231027223 */ /* 0x000fe20000000002 */
[----:B------:R-:W-:Y:S02]  /*6bc0*/  HADD2.F32 R76, -RZ, R3.H1_H1 ;  /* 0x30000003ff4c7230 */ /* 0x000fe40000004100 */
[C---:B------:R-:W-:Y:S01]  /*6bd0*/  FMUL R3, R47.reuse, R6 ;  /* 0x000000062f037220 */ /* 0x040fe20000400000 */
[--C-:B------:R-:W-:Y:S02]  /*6be0*/  HADD2.F32 R50, -RZ, R4.reuse.H0_H0 ;  /* 0x20000004ff327230 */ /* 0x100fe40000004100 */
[C---:B------:R-:W-:Y:S01]  /*6bf0*/  FMUL R6, R47.reuse, R11 ;  /* 0x0000000b2f067220 */ /* 0x040fe20000400000 */
[----:B------:R-:W-:Y:S01]  /*6c00*/  FMUL R11, R47, R16 ;  /* 0x000000102f0b7220 */ /* 0x000fe20000400000 */
[C---:B------:R-:W-:Y:S01]  /*6c10*/  FFMA R3, R49.reuse, R51, R3 ;  /* 0x0000003331037223 */ /* 0x040fe20000000003 */
[----:B------:R-:W-:Y:S01]  /*6c20*/  FFMA R7, R49, R52, R7 ;  /* 0x0000003431077223 */ /* 0x000fe20000000007 */
[----:B------:R-:W-:Y:S02]  /*6c30*/  HADD2.F32 R51, -RZ, R4.H1_H1 ;  /* 0x30000004ff337230 */ /* 0x000fe40000004100 */
[C---:B------:R-:W-:Y:S01]  /*6c40*/  FMUL R4, R47.reuse, R9 ;  /* 0x000000092f047220 */ /* 0x040fe20000400000 */
[--C-:B------:R-:W-:Y:S02]  /*6c50*/  HADD2.F32 R52, -RZ, R5.reuse.H0_H0 ;  /* 0x20000005ff347230 */ /* 0x100fe40000004100 */
[----:B------:R-:W-:Y:S01]  /*6c60*/  FMUL R16, R47, R21 ;  /* 0x000000152f107220 */ /* 0x000fe20000400000 */
[----:B------:R-:W-:Y:S01]  /*6c70*/  F2FP.SATFINITE.E5M2.F32.PACK_AB_MERGE_C R78, R7, R3, RZ ;  /* 0x00000003074e723e */ /* 0x000fe200048060ff */
[C---:B------:R-:W-:Y:S01]  /*6c80*/  FMUL R3, R47.reuse, R8 ;  /* 0x000000082f037220 */ /* 0x040fe20000400000 */
[----:B------:R-:W-:Y:S02]  /*6c90*/  HADD2.F32 R77, -RZ, R5.H1_H1 ;  /* 0x30000005ff4d7230 */ /* 0x000fe40000004100 */
[C---:B------:R-:W-:Y:S01]  /*6ca0*/  FMUL R7, R47.reuse, R12 ;  /* 0x0000000c2f077220 */ /* 0x040fe20000400000 */
[----:B------:R-:W-:Y:S01]  /*6cb0*/  FMUL R8, R47, R13 ;  /* 0x0000000d2f087220 */ /* 0x000fe20000400000 */
[C---:B------:R-:W-:Y:S01]  /*6cc0*/  FFMA R3, R49.reuse, R53, R3 ;  /* 0x0000003531037223 */ /* 0x040fe20000000003 */
[----:B------:R-:W-:Y:S01]  /*6cd0*/  FFMA R4, R49, R54, R4 ;  /* 0x0000003631047223 */ /* 0x000fe20000000004 */
[C---:B------:R-:W-:Y:S01]  /*6ce0*/  FMUL R12, R47.reuse, R17 ;  /* 0x000000112f0c7220 */ /* 0x040fe20000400000 */
[C---:B------:R-:W-:Y:S01]  /*6cf0*/  FMUL R5, R47.reuse, R10 ;  /* 0x0000000a2f057220 */ /* 0x040fe20000400000 */
[C---:B------:R-:W-:Y:S01]  /*6d00*/  FMUL R9, R47.reuse, R14 ;  /* 0x0000000e2f097220 */ /* 0x040fe20000400000 */
[C---:B------:R-:W-:Y:S01]  /*6d10*/  FMUL R10, R47.reuse, R15 ;  /* 0x0000000f2f0a7220 */ /* 0x040fe20000400000 */
[----:B------:R-:W-:Y:S01]  /*6d20*/  FMUL R15, R47, R20 ;  /* 0x000000142f0f7220 */ /* 0x000fe20000400000 */
[C---:B------:R-:W-:Y:S01]  /*6d30*/  FFMA R5, R49.reuse, R55, R5 ;  /* 0x0000003731057223 */ /* 0x040fe20000000005 */
[C---:B------:R-:W-:Y:S01]  /*6d40*/  FFMA R6, R49.reuse, R56, R6 ;  /* 0x0000003831067223 */ /* 0x040fe20000000006 */
[C---:B------:R-:W-:Y:S01]  /*6d50*/  FFMA R7, R49.reuse, R57, R7 ;  /* 0x0000003931077223 */ /* 0x040fe20000000007 */
[C---:B------:R-:W-:Y:S01]  /*6d60*/  FFMA R8, R49.reuse, R58, R8 ;  /* 0x0000003a31087223 */ /* 0x040fe20000000008 */
[--C-:B------:R-:W-:Y:S02]  /*6d70*/  HADD2.F32 R63, -RZ, R64.reuse.H0_H0 ;  /* 0x20000040ff3f7230 */ /* 0x100fe40000004100 */
[C---:B------:R-:W-:Y:S01]  /*6d80*/  FFMA R9, R49.reuse, R59, R9 ;  /* 0x0000003b31097223 */ /* 0x040fe20000000009 */
[----:B------:R-:W-:Y:S01]  /*6d90*/  F2FP.SATFINITE.E5M2.F32.PACK_AB_MERGE_C R5, R6, R5, RZ ;  /* 0x000000050605723e */ /* 0x000fe200048060ff */
[C---:B------:R-:W-:Y:S01]  /*6da0*/  FFMA R10, R49.reuse, R60, R10 ;  /* 0x0000003c310a7223 */ /* 0x040fe2000000000a */
[C---:B------:R-:W-:Y:S01]  /*6db0*/  FFMA R11, R49.reuse, R61, R11 ;  /* 0x0000003d310b7223 */ /* 0x040fe2000000000b */
[----:B------:R-:W-:Y:S01]  /*6dc0*/  FFMA R12, R49, R62, R12 ;  /* 0x0000003e310c7223 */ /* 0x000fe2000000000c */
[C---:B------:R-:W-:Y:S01]  /*6dd0*/  FMUL R20, R47.reuse, R25 ;  /* 0x000000192f147220 */ /* 0x040fe20000400000 */
[C---:B------:R-:W-:Y:S01]  /*6de0*/  FMUL R25, R47.reuse, R30 ;  /* 0x0000001e2f197220 */ /* 0x040fe20000400000 */
[C---:B------:R-:W-:Y:S01]  /*6df0*/  FMUL R30, R47.reuse, R35 ;  /* 0x000000232f1e7220 */ /* 0x040fe20000400000 */
[----:B------:R-:W-:Y:S01]  /*6e00*/  F2FP.SATFINITE.E5M2.F32.PACK_AB_MERGE_C R9, R10, R9, RZ ;  /* 0x000000090a09723e */ /* 0x000fe200048060ff */
[----:B------:R-:W-:Y:S02]  /*6e10*/  HADD2.F32 R64, -RZ, R64.H1_H1 ;  /* 0x30000040ff407230 */ /* 0x000fe40000004100 */
[C---:B------:R-:W-:Y:S01]  /*6e20*/  FMUL R13, R47.reuse, R18 ;  /* 0x000000122f0d7220 */ /* 0x040fe20000400000 */
[C---:B------:R-:W-:Y:S01]  /*6e30*/  FMUL R14, R47.reuse, R19 ;  /* 0x000000132f0e7220 */ /* 0x040fe20000400000 */
[C---:B------:R-:W-:Y:S01]  /*6e40*/  FMUL R17, R47.reuse, R22 ;  /* 0x000000162f117220 */ /* 0x040fe20000400000 */
[----:B------:R-:W-:Y:S01]  /*6e50*/  FMUL R18, R47, R23 ;  /* 0x000000172f127220 */ /* 0x000fe20000400000 */
[C---:B------:R-:W-:Y:S01]  /*6e60*/  FFMA R13, R49.reuse, R63, R13 ;  /* 0x0000003f310d7223 */ /* 0x040fe2000000000d */
[C---:B------:R-:W-:Y:S01]  /*6e70*/  FFMA R14, R49.reuse, R64, R14 ;  /* 0x00000040310e7223 */ /* 0x040fe2000000000e */
[----:B------:R-:W-:Y:S01]  /*6e80*/  FFMA R15, R49, R65, R15 ;  /* 0x00000041310f7223 */ /* 0x000fe2000000000f */
[----:B------:R-:W-:Y:S01]  /*6e90*/  FMUL R19, R47, R24 ;  /* 0x000000182f137220 */ /* 0x000fe20000400000 */
[C---:B------:R-:W-:Y:S01]  /*6ea0*/  FFMA R16, R49.reuse, R66, R16 ;  /* 0x0000004231107223 */ /* 0x040fe20000000010 */
[----:B------:R-:W-:Y:S01]  /*6eb0*/  FFMA R17, R49, R67, R17 ;  /* 0x0000004331117223 */ /* 0x000fe20000000011 */
[----:B------:R-:W-:Y:S01]  /*6ec0*/  F2FP.SATFINITE.E5M2.F32.PACK_AB_MERGE_C R13, R14, R13, RZ ;  /* 0x0000000d0e0d723e */ /* 0x000fe200048060ff */
[C---:B------:R-:W-:Y:S01]  /*6ed0*/  FMUL R21, R47.reuse, R26 ;  /* 0x0000001a2f157220 */ /* 0x040fe20000400000 */
[----:B------:R-:W-:Y:S01]  /*6ee0*/  FMUL R22, R47, R27 ;  /* 0x0000001b2f167220 */ /* 0x000fe20000400000 */
[C---:B------:R-:W-:Y:S01]  /*6ef0*/  FFMA R18, R49.reuse, R68, R18 ;  /* 0x0000004431127223 */ /* 0x040fe20000000012 */
[----:B------:R-:W-:Y:S01]  /*6f00*/  FFMA R19, R49, R69, R19 ;  /* 0x0000004531137223 */ /* 0x000fe20000000013 */
[----:B------:R-:W-:Y:S01]  /*6f10*/  FMUL R23, R47, R28 ;  /* 0x0000001c2f177220 */ /* 0x000fe20000400000 */
[----:B------:R-:W-:Y:S01]  /*6f20*/  FFMA R20, R49, R70, R20 ;  /* 0x0000004631147223 */ /* 0x000fe20000000014 */
[----:B------:R-:W-:Y:S01]  /*6f30*/  FMUL R24, R47, R29 ;  /* 0x0000001d2f187220 */ /* 0x000fe20000400000 */
[C---:B------:R-:W-:Y:S01]  /*6f40*/  FFMA R21, R49.reuse, R71, R21 ;  /* 0x0000004731157223 */ /* 0x040fe20000000015 */
[----:B------:R-:W-:Y:S01]  /*6f50*/  FFMA R22, R49, R72, R22 ;  /* 0x0000004831167223 */ /* 0x000fe20000000016 */
[C---:B------:R-:W-:Y:S01]  /*6f60*/  FMUL R26, R47.reuse, R31 ;  /* 0x0000001f2f1a7220 */ /* 0x040fe20000400000 */
[----:B------:R-:W-:Y:S01]  /*6f70*/  FMUL R27, R47, R32 ;  /* 0x000000202f1b7220 */ /* 0x000fe20000400000 */
[----:B------:R-:W-:Y:S01]  /*6f80*/  FFMA R23, R49, R73, R23 ;  /* 0x0000004931177223 */ /* 0x000fe20000000017 */
[----:B------:R-:W-:Y:S01]  /*6f90*/  FMUL R28, R47, R33 ;  /* 0x000000212f1c7220 */ /* 0x000fe20000400000 */
[----:B------:R-:W-:Y:S01]  /*6fa0*/  FFMA R24, R49, R74, R24 ;  /* 0x0000004a31187223 */ /* 0x000fe20000000018 */
[----:B------:R-:W-:Y:S01]  /*6fb0*/  FMUL R29, R47, R34 ;  /* 0x000000222f1d7220 */ /* 0x000fe20000400000 */
[C---:B------:R-:W-:Y:S01]  /*6fc0*/  FFMA R25, R49.reuse, R75, R25 ;  /* 0x0000004b31197223 */ /* 0x040fe20000000019 */
[C---:B------:R-:W-:Y:S01]  /*6fd0*/  FFMA R26, R49.reuse, R76, R26 ;  /* 0x0000004c311a7223 */ /* 0x040fe2000000001a */
[C---:B------:R-:W-:Y:S01]  /*6fe0*/  FFMA R27, R49.reuse, R50, R27 ;  /* 0x00000032311b7223 */ /* 0x040fe2000000001b */
[C---:B------:R-:W-:Y:S01]  /*6ff0*/  FFMA R28, R49.reuse, R51, R28 ;  /* 0x00000033311c7223 */ /* 0x040fe2000000001c */
[----:B------:R-:W-:Y:S01]  /*7000*/  F2FP.SATFINITE.E5M2.F32.PACK_AB_MERGE_C R17, R18, R17, RZ ;  /* 0x000000111211723e */ /* 0x000fe200048060ff */
[C---:B------:R-:W-:Y:S01]  /*7010*/  FFMA R29, R49.reuse, R52, R29 ;  /* 0x00000034311d7223 */ /* 0x040fe2000000001d */
[----:B------:R-:W-:Y:S01]  /*7020*/  F2FP.SATFINITE.E5M2.F32.PACK_AB_MERGE_C R21, R22, R21, RZ ;  /* 0x000000151615723e */ /* 0x000fe200048060ff */
[----:B------:R-:W-:Y:S01]  /*7030*/  FFMA R30, R49, R77, R30 ;  /* 0x0000004d311e7223 */ /* 0x000fe2000000001e */
[----:B------:R-:W-:Y:S02]  /*7040*/  F2FP.SATFINITE.E5M2.F32.PACK_AB_MERGE_C R32, R2, R0, R78 ;  /* 0x000000000220723e */ /* 0x000fe4000480604e */
[----:B------:R-:W-:Y:S02]  /*7050*/  F2FP.SATFINITE.E5M2.F32.PACK_AB_MERGE_C R33, R4, R3, R5 ;  /* 0x000000030421723e */ /* 0x000fe40004806005 */
[----:B------:R-:W-:Y:S02]  /*7060*/  F2FP.SATFINITE.E5M2.F32.PACK_AB_MERGE_C R34, R8, R7, R9 ;  /* 0x000000070822723e */ /* 0x000fe40004806009 */
[----:B------:R-:W-:Y:S02]  /*7070*/  F2FP.SATFINITE.E5M2.F32.PACK_AB_MERGE_C R35, R12, R11, R13 ;  /* 0x0000000b0c23723e */ /* 0x000fe4000480600d */
[----:B------:R-:W-:Y:S02]  /*7080*/  F2FP.SATFINITE.E5M2.F32.PACK_AB_MERGE_C R16, R16, R15, R17 ;  /* 0x0000000f1010723e */ /* 0x000fe40004806011 */
[----:B------:R-:W-:Y:S01]  /*7090*/  F2FP.SATFINITE.E5M2.F32.PACK_AB_MERGE_C R17, R20, R19, R21 ;  /* 0x000000131411723e */ /* 0x000fe20004806015 */
[----:B------:R1:W-:Y:S01]  /*70a0*/  STS.128 [R100+UR49+0x4200], R32 ;  /* 0x0042002064007988 */ /* 0x0003e20008000c31 */
[----:B------:R-:W-:Y:S02]  /*70b0*/  F2FP.SATFINITE.E5M2.F32.PACK_AB_MERGE_C R18, R26, R25, RZ ;  /* 0x000000191a12723e */ /* 0x000fe400048060ff */
[----:B------:R-:W-:Y:S02]  /*70c0*/  F2FP.SATFINITE.E5M2.F32.PACK_AB_MERGE_C R19, R30, R29, RZ ;  /* 0x0000001d1e13723e */ /* 0x000fe400048060ff */
[----:B------:R-:W-:Y:S02]  /*70d0*/  F2FP.SATFINITE.E5M2.F32.PACK_AB_MERGE_C R18, R24, R23, R18 ;  /* 0x000000171812723e */ /* 0x000fe40004806012 */
[----:B------:R-:W-:Y:S02]  /*70e0*/  F2FP.SATFINITE.E5M2.F32.PACK_AB_MERGE_C R19, R28, R27, R19 ;  /* 0x0000001b1c13723e */ /* 0x000fe40004806013 */
[----:B------:R-:W-:Y:S02]  /*70f0*/  LEA R0, R105, UR49, 0x3 ;  /* 0x0000003169007c11 */ /* 0x000fe4000f8e18ff */
[----:B------:R-:W-:Y:S01]  /*7100*/  @P6 SHF.L.U32 R2, R104, 0x1f, RZ ;  /* 0x0000001f68026819 */ /* 0x000fe200000006ff */
[----:B------:R1:W-:Y:S01]  /*7110*/  STS.128 [R113+0x4200], R16 ;  /* 0x0042001071007388 */ /* 0x0003e20000000c00 */
[----:B------:R-:W-:Y:S01]  /*7120*/  @!PT LDS RZ, [RZ] ;  /* 0x00000000fffff984 */ /* 0x000fe20000000800 */
[----:B------:R-:W-:Y:S01]  /*7130*/  @!PT LDS RZ, [RZ] ;  /* 0x00000000fffff984 */ /* 0x000fe20000000800 */
[----:B------:R-:W-:Y:S01]  /*7140*/  @!PT LDS RZ, [RZ] ;  /* 0x00000000fffff984 */ /* 0x000fe20000000800 */
[----:B------:R-:W-:Y:S01]  /*7150*/  @!PT LDS RZ, [RZ] ;  /* 0x00000000fffff984 */ /* 0x000fe20000000800 */
[----:B------:R2:W-:Y:S07]  /*7160*/  MEMBAR.ALL.CTA ;  /* 0x0000000000007992 */ /* 0x0005ee0000008000 */
[----:B--2---:R-:W2:Y:S02]  /*7170*/  FENCE.VIEW.ASYNC.S ;  /* 0x00000000000073c6 */ /* 0x004ea40000000000 */
[----:B--2---:R-:W-:Y:S06]  /*7180*/  BAR.SYNC.DEFER_BLOCKING 0x1, 0x80 ;  /* 0x0042000000007b1d */ /* 0x004fec0000010000 */
[----:B------:R-:W-:Y:S05]  /*7190*/  @P0 BRA `(.L_x_121) ;  /* 0x0000000000380947 */ /* 0x000fea0003800000 */
[----:B------:R-:W-:Y:S02]  /*71a0*/  UIADD3 UR4, UPT, UPT, UR49, 0x4200, URZ ;  /* 0x0000420031047890 */ /* 0x000fe4000fffe0ff */
[----:B------:R-:W-:Y:S01]  /*71b0*/  UIADD3 UR8, UP0, UPT, UR52, 0x680, URZ ;  /* 0x0000068034087890 */ /* 0x000fe2000ff1e0ff */
[----:B------:R-:W-:Y:S01]  /*71c0*/  UMOV UR43, UR36 ;  /* 0x00000024002b7c82 */ /* 0x000fe20008000000 */
[----:B------:R-:W-:Y:S02]  /*71d0*/  UIADD3 UR5, UPT, UPT, UR41, 0x80, URZ ;  /* 0x0000008029057890 */ /* 0x000fe4000fffe0ff */
[----:B------:R-:W-:Y:S01]  /*71e0*/  MOV R108, UR4 ;  /* 0x00000004006c7c02 */ /* 0x000fe20008000f00 */
[----:B------:R-:W-:Y:S02]  /*71f0*/  UIADD3.X UR9, UPT, UPT, URZ, UR53, URZ, UP0, !UPT ;  /* 0x00000035ff097290 */ /* 0x000fe400087fe4ff */
[----:B------:R-:W-:Y:S01]  /*7200*/  UIADD3 UR4, UPT, UPT, UR49, 0x4a00, URZ ;  /* 0x00004a0031047890 */ /* 0x000fe2000fffe0ff */
[----:B------:R-:W-:Y:S01]  /*7210*/  R2UR UR40, R108 ;  /* 0x000000006c2872ca */ /* 0x000fe200000e0000 */
[----:B------:R-:W-:Y:S01]  /*7220*/  UMOV UR6, UR42 ;  /* 0x0000002a00067c82 */ /* 0x000fe20008000000 */
[----:B------:R-:W-:Y:S11]  /*7230*/  UMOV UR7, UR36 ;  /* 0x0000002400077c82 */ /* 0x000ff60008000000 */
[----:B------:R2:W-:Y:S01]  /*7240*/  UTMASTG.3D [UR40], [UR8] ;  /* 0x00000028080073b5 */ /* 0x0005e20008010000 */
[----:B------:R2:W-:Y:S01]  /*7250*/  UTMASTG.3D [UR4], [UR8] ;  /* 0x00000004080073b5 */ /* 0x0005e20008010000 */
[----:B------:R0:W-:Y:S01]  /*7260*/  UTMACMDFLUSH ;  /* 0x00000000000079b7 */ /* 0x0001e20000000000 */
[----:B--2---:R-:W-:Y:S04]  /*7270*/  DEPBAR.LE SB0, 0x1 ;  /* 0x000080400000791a */ /* 0x004fe80000000000 */
.L_x_121:
[----:B------:R-:W-:Y:S05]  /*7280*/  BSYNC.RECONVERGENT B0 ;  /* 0x0000000000007941 */ /* 0x000fea0003800200 */
.L_x_120:
[----:B------:R-:W-:Y:S06]  /*7290*/  BAR.SYNC.DEFER_BLOCKING 0x1, 0x80 ;  /* 0x0042000000007b1d */ /* 0x000fec0000010000 */
[----:B------:R-:W2:Y:S01]  /*72a0*/  @P6 SYNCS.PHASECHK.TRANS64.TRYWAIT P0, [R0+URZ+0x80], R2 ;  /* 0x00008002000065a7 */ /* 0x000ea200080011ff */
[----:B------:R-:W-:Y:S01]  /*72b0*/  BSSY B1, `(.L_x_122) ;  /* 0x0000021000017945 */ /* 0x000fe20003800000 */
[----:B--2---:R-:W-:Y:S03]  /*72c0*/  @P6 SEL R114, RZ, 0x1, !P0 ;  /* 0x00000001ff726807 */ /* 0x004fe60004000000 */
[----:B------:R-:W-:Y:S05]  /*72d0*/  @!P6 BRA `(.L_x_123) ;  /* 0x000000000078e947 */ /* 0x000fea0003800000 */
[----:B------:R-:W-:Y:S01]  /*72e0*/  ISETP.NE.AND P1, PT, R115, RZ, PT ;  /* 0x000000ff7300720c */ /* 0x000fe20003f25270 */
[----:B------:R-:W-:Y:S01]  /*72f0*/  BSSY B0, `(.L_x_124) ;  /* 0x0000009000007945 */ /* 0x000fe20003800000 */
[----:B------:R-:W-:Y:S11]  /*7300*/  ISETP.NE.AND P0, PT, R114, RZ, PT ;  /* 0x000000ff7200720c */ /* 0x000ff60003f05270 */
[----:B------:R-:W-:Y:S05]  /*7310*/  @P1 IMAD R2, R105, 0x1000, R100 ;  /* 0x0000100069021824 */ /* 0x000fea00078e0264 */
[----:B------:R-:W-:Y:S05]  /*7320*/  @P1 IADD3 R4, PT, PT, R2, UR49, RZ ;  /* 0x0000003102041c10 */ /* 0x000fea000fffe0ff */
[----:B------:R-:W-:Y:S01]  /*7330*/  @P1 IMAD.IADD R4, R4, 0x1, R116 ;  /* 0x0000000104041824 */ /* 0x000fe200078e0274 */
[----:B------:R-:W-:Y:S06]  /*7340*/  @P0 BRA `(.L_x_125) ;  /* 0x00000000000c0947 */ /* 0x000fec0003800000 */
[----:B------:R-:W-:Y:S04]  /*7350*/  SHF.L.U32 R3, R104, 0x1f, RZ ;  /* 0x0000001f68037819 */ /* 0x000fe800000006ff */
[----:B------:R-:W2:Y:S02]  /*7360*/  SYNCS.PHASECHK.TRANS64.TRYWAIT P0, [R0+URZ+0x80], R3 ;  /* 0x00008003000075a7 */ /* 0x000ea400080011ff */
[----:B--2---:R-:W-:Y:S05]  /*7370*/  @!P0 BRA `(.L_x_126) ;  /* 0x0000003400a48947 */ /* 0x004fea0003800000 */
.L_x_125:
[----:B------:R-:W-:Y:S05]  /*7380*/  BSYNC B0 ;  /* 0x0000000000007941 */ /* 0x000fea0003800000 */
.L_x_124:
[----:B------:R-:W-:Y:S01]  /*7390*/  ISETP.NE.AND P0, PT, R115, RZ, PT ;  /* 0x000000ff7300720c */ /* 0x000fe20003f05270 */
[----:B------:R-:W-:Y:S11]  /*73a0*/  VIADD R105, R105, 0x1 ;  /* 0x0000000169697836 */ /* 0x000ff60000000000 */
[----:B------:R-:W-:Y:S01]  /*73b0*/  @!UPT UIADD3 URZ, UPT, UPT, URZ, URZ, URZ ;  /* 0x000000fffffff290 */ /* 0x000fe2000fffe0ff */
[----:B------:R3:W4:Y:S04]  /*73c0*/  @P0 LDS.128 R80, [R2+UR49+0x200] ;  /* 0x0002003102500984 */ /* 0x0007280008000c00 */
[----:B------:R1:W1:Y:S01]  /*73d0*/  @P0 LDS.128 R84, [R4+0x200] ;  /* 0x0002000004540984 */ /* 0x0002620000000c00 */
[C---:B------:R-:W-:Y:S01]  /*73e0*/  ISETP.NE.AND P0, PT, R105.reuse, 0x4, PT ;  /* 0x000000046900780c */ /* 0x040fe20003f05270 */
[----:B------:R-:W-:Y:S01]  /*73f0*/  @!PT LDS RZ, [RZ] ;  /* 0x00000000fffff984 */ /* 0x000fe20000000800 */
[----:B------:R-:W-:Y:S01]  /*7400*/  @!PT LDS RZ, [RZ] ;  /* 0x00000000fffff984 */ /* 0x000fe20000000800 */
[----:B------:R-:W-:Y:S01]  /*7410*/  @!PT LDS RZ, [RZ] ;  /* 0x00000000fffff984 */ /* 0x000fe20000000800 */
[----:B------:R-:W-:Y:S01]  /*7420*/  @!PT LDS RZ, [RZ] ;  /* 0x00000000fffff984 */ /* 0x000fe20000000800 */
[----:B------:R5:W-:Y:S06]  /*7430*/  MEMBAR.ALL.CTA ;  /* 0x0000000000007992 */ /* 0x000bec0000008000 */
[----:B-----5:R-:W5:Y:S01]  /*7440*/  FENCE.VIEW.ASYNC.S ;  /* 0x00000000000073c6 */ /* 0x020f620000000000 */
[----:B------:R-:W-:Y:S01]  /*7450*/  SEL R105, R105, RZ, P0 ;  /* 0x000000ff69697207 */ /* 0x000fe20000000000 */
[----:B---3--:R-:W-:Y:S02]  /*7460*/  VIADD R2, R0, 0xa0 ;  /* 0x000000a000027836 */ /* 0x008fe40000000000 */
[----:B--2---:R-:W-:Y:S05]  /*7470*/  IMAD.U32 R0, RZ, RZ, UR37 ;  /* 0x00000025ff007e24 */ /* 0x004fea000f8e00ff */
[----:B------:R-:W-:Y:S04]  /*7480*/  PRMT R0, R0, 0x654, R2 ;  /* 0x0000065400007816 */ /* 0x000fe80000000002 */
[----:B-----5:R2:W-:Y:S02]  /*7490*/  SYNCS.ARRIVE.TRANS64.RED.A1T0 RZ, [R0+URZ], RZ ;  /* 0x000000ff00ff79a7 */ /* 0x0205e400081004ff */
[----:B--2---:R-:W-:Y:S04]  /*74a0*/  SEL R0, RZ, 0x1, P0 ;  /* 0x00000001ff007807 */ /* 0x004fe80000000000 */
[----:B-1--4-:R-:W-:Y:S02]  /*74b0*/  LOP3.LUT R104, R104, R0, RZ, 0x3c, !PT ;  /* 0x0000000068687212 */ /* 0x012fe400078e3cff */
.L_x_123:
[----:B------:R-:W-:Y:S05]  /*74c0*/  BSYNC B1 ;  /* 0x0000000000017941 */ /* 0x000fea0003800000 */
.L_x_122:
[----:B------:R-:W-:Y:S05]  /*74d0*/  VIADD R0, R48, 0x20 ;  /* 0x0000002030007836 */ /* 0x000fea0000000000 */
[----:B------:R-:W-:Y:S04]  /*74e0*/  SHF.R.U32.HI R0, RZ, 0x15, R0 ;  /* 0x00000015ff007819 */ /* 0x000fe80000011600 */
[----:B------:R-:W-:Y:S11]  /*74f0*/  LOP3.LUT P0, RZ, R0, 0x3, R102, 0x48, !PT ;  /* 0x0000000300ff7812 */ /* 0x000ff60007804866 */
[----:B------:R-:W-:Y:S02]  /*7500*/  @!UPT UIADD3 URZ, UPT, UPT, URZ, URZ, URZ ;  /* 0x000000fffffff290 */ /* 0x000fe4000fffe0ff */
[----:B------:R-:W-:Y:S05]  /*7510*/  @!P0 BRA `(.L_x_127) ;  /* 0x0000000000408947 */ /* 0x000fea0003800000 */
[----:B------:R-:W2:Y:S01]  /*7520*/  LDCU.64 UR8, c[0x4][0x78] ;  /* 0x01000f00ff0877ac */ /* 0x000ea20008000a00 */
[----:B------:R-:W-:Y:S01]  /*7530*/  MOV R3, 0x0 ;  /* 0x0000000000037802 */ /* 0x000fe20000000f00 */
[----:B------:R-:W-:Y:S02]  /*7540*/  HFMA2 R12, -RZ, RZ, 0, 5.9604644775390625e-08 ;  /* 0x00000001ff0c7431 */ /* 0x000fe400000001ff */
[----:B------:R-:W-:Y:S02]  /*7550*/  IMAD.MOV.U32 R8, RZ, RZ, 0x192 ;  /* 0x00000192ff087424 */ /* 0x000fe400078e00ff */
[----:B------:R-:W-:Y:S01]  /*7560*/  IMAD.MOV.U32 R13, RZ, RZ, RZ ;  /* 0x000000ffff0d7224 */ /* 0x000fe200078e00ff */
[----:B------:R-:W3:Y:S01]  /*7570*/  LDCU.64 UR6, c[0x4][0x80] ;  /* 0x01001000ff0677ac */ /* 0x000ee20008000a00 */
[----:B------:R-:W4:Y:S01]  /*7580*/  LDC.64 R2, c[0x4][R3] ;  /* 0x0100000003027b82 */ /* 0x000f220000000a00 */
[----:B------:R-:W5:Y:S01]  /*7590*/  LDCU.64 UR4, c[0x4][0x18] ;  /* 0x01000300ff0477ac */ /* 0x000f620008000a00 */
[----:B--2---:R-:W-:Y:S01]  /*75a0*/  MOV R5, UR9 ;  /* 0x0000000900057c02 */ /* 0x004fe20008000f00 */
[----:B------:R-:W-:Y:S01]  /*75b0*/  IMAD.U32 R4, RZ, RZ, UR8 ;  /* 0x00000008ff047e24 */ /* 0x000fe2000f8e00ff */
[----:B---3--:R-:W-:Y:S01]  /*75c0*/  MOV R7, UR7 ;  /* 0x0000000700077c02 */ /* 0x008fe20008000f00 */
[----:B------:R-:W-:Y:S01]  /*75d0*/  IMAD.U32 R6, RZ, RZ, UR6 ;  /* 0x00000006ff067e24 */ /* 0x000fe2000f8e00ff */
[----:B-----5:R-:W-:Y:S01]  /*75e0*/  MOV R11, UR5 ;  /* 0x00000005000b7c02 */ /* 0x020fe20008000f00 */
[----:B------:R-:W-:Y:S02]  /*75f0*/  IMAD.U32 R10, RZ, RZ, UR4 ;  /* 0x00000004ff0a7e24 */ /* 0x000fe4000f8e00ff */
[----:B------:R-:W-:Y:S07]  /*7600*/  LEPC R20, `(.L_x_127) ;  /* 0x000000001014794e */ /* 0x000fee0000000000 */
[----:B-1--4-:R-:W-:Y:S05]  /*7610*/  CALL.ABS.NOINC R2 ;  /* 0x0000000002007343 */ /* 0x012fea0003c00000 */
.L_x_127:
[-C--:B------:R-:W-:Y:S01]  /*7620*/  F2FP.F16.E5M2.UNPACK_B R0, R81.reuse ;  /* 0x00000051ff00723e */ /* 0x080fe200020004ff */
[----:B------:R-:W-:Y:S05]  /*7630*/  WARPSYNC.ALL ;  /* 0x0000000000007948 */ /* 0x000fea0003800000 */
[----:B------:R-:W-:Y:S01]  /*7640*/  R2UR UR4, R48 ;  /* 0x00000000300472ca */ /* 0x000fe200000e0000 */
[--C-:B------:R-:W-:Y:S01]  /*7650*/  HADD2.F32 R54, -RZ, R0.reuse.H0_H0 ;  /* 0x20000000ff367230 */ /* 0x100fe20000004100 */
[-C--:B------:R-:W-:Y:S01]  /*7660*/  F2FP.F16.E5M2.UNPACK_B R2, R80.reuse.H1 ;  /* 0x00000050ff02723e */ /* 0x080fe200030004ff */
[----:B------:R-:W-:Y:S01]  /*7670*/  HADD2.F32 R55, -RZ, R0.H1_H1 ;  /* 0x30000000ff377230 */ /* 0x000fe20000004100 */
[----:B------:R-:W-:Y:S01]  /*7680*/  F2FP.F16.E5M2.UNPACK_B R0, R81.H1 ;  /* 0x00000051ff00723e */ /* 0x000fe200030004ff */
[----:B------:R-:W-:Y:S01]  /*7690*/  BSSY.RECONVERGENT B0, `(.L_x_128) ;  /* 0x0000099000007945 */ /* 0x000fe20003800200 */
[----:B------:R-:W-:Y:S01]  /*76a0*/  F2FP.F16.E5M2.UNPACK_B R3, R80 ;  /* 0x00000050ff03723e */ /* 0x000fe200020004ff */
[----:B------:R-:W-:Y:S01]  /*76b0*/  HADD2.F32 R52, -RZ, R2.H0_H0 ;  /* 0x20000002ff347230 */ /* 0x000fe20000004100 */
[----:B------:R-:W-:Y:S01]  /*76c0*/  ISETP.NE.AND P0, PT, R109, RZ, PT ;  /* 0x000000ff6d00720c */ /* 0x000fe20003f05270 */
[--C-:B------:R-:W-:Y:S01]  /*76d0*/  HADD2.F32 R56, -RZ, R0.reuse.H0_H0 ;  /* 0x20000000ff387230 */ /* 0x100fe20000004100 */
[----:B------:R-:W-:Y:S01]  /*76e0*/  ISETP.NE.AND P6, PT, R117, RZ, PT ;  /* 0x000000ff7500720c */ /* 0x000fe20003fc5270 */
[----:B------:R-:W-:Y:S01]  /*76f0*/  HADD2.F32 R57, -RZ, R0.H1_H1 ;  /* 0x30000000ff397230 */ /* 0x000fe20000004100 */
[-C--:B------:R-:W-:Y:S01]  /*7700*/  F2FP.F16.E5M2.UNPACK_B R0, R83.reuse ;  /* 0x00000053ff00723e */ /* 0x080fe200020004ff */
[----:B-1----:R-:W1:Y:S01]  /*7710*/  LDTM.x32 R4, tmem[UR4+0x20] ;  /* 0x00002004000479ee */ /* 0x002e6200082c0000 */
[----:B------:R-:W-:Y:S01]  /*7720*/  HADD2.F32 R53, -RZ, R2.H1_H1 ;  /* 0x30000002ff357230 */ /* 0x000fe20000004100 */
[----:B------:R-:W-:Y:S01]  /*7730*/  F2FP.F16.E5M2.UNPACK_B R2, R82.H1 ;  /* 0x00000052ff02723e */ /* 0x000fe200030004ff */
[--C-:B------:R-:W-:Y:S02]  /*7740*/  HADD2.F32 R50, -RZ, R3.reuse.H0_H0 ;  /* 0x20000003ff327230 */ /* 0x100fe40000004100 */
[--C-:B------:R-:W-:Y:S02]  /*7750*/  HADD2.F32 R62, -RZ, R0.reuse.H0_H0 ;  /* 0x20000000ff3e7230 */ /* 0x100fe40000004100 */
[----:B------:R-:W-:Y:S01]  /*7760*/  HADD2.F32 R63, -RZ, R0.H1_H1 ;  /* 0x30000000ff3f7230 */ /* 0x000fe20000004100 */
[----:B------:R-:W-:Y:S01]  /*7770*/  F2FP.F16.E5M2.UNPACK_B R0, R84.H1 ;  /* 0x00000054ff00723e */ /* 0x000fe200030004ff */
[--C-:B------:R-:W-:Y:S02]  /*7780*/  HADD2.F32 R60, -RZ, R2.reuse.H0_H0 ;  /* 0x20000002ff3c7230 */ /* 0x100fe40000004100 */
[----:B------:R-:W-:Y:S01]  /*7790*/  HADD2.F32 R61, -RZ, R2.H1_H1 ;  /* 0x30000002ff3d7230 */ /* 0x000fe20000004100 */
[----:B------:R-:W-:Y:S01]  /*77a0*/  F2FP.F16.E5M2.UNPACK_B R2, R83.H1 ;  /* 0x00000053ff02723e */ /* 0x000fe200030004ff */
[----:B------:R-:W-:Y:S01]  /*77b0*/  HADD2.F32 R51, -RZ, R3.H1_H1 ;  /* 0x30000003ff337230 */ /* 0x000fe20000004100 */
[----:B------:R-:W-:Y:S01]  /*77c0*/  F2FP.F16.E5M2.UNPACK_B R3, R82 ;  /* 0x00000052ff03723e */ /* 0x000fe200020004ff */
[--C-:B------:R-:W-:Y:S02]  /*77d0*/  HADD2.F32 R68, -RZ, R0.reuse.H0_H0 ;  /* 0x20000000ff447230 */ /* 0x100fe40000004100 */
[----:B------:R-:W-:Y:S01]  /*77e0*/  HADD2.F32 R69, -RZ, R0.H1_H1 ;  /* 0x30000000ff457230 */ /* 0x000fe20000004100 */
[-C--:B------:R-:W-:Y:S01]  /*77f0*/  F2FP.F16.E5M2.UNPACK_B R0, R85.reuse.H1 ;  /* 0x00000055ff00723e */ /* 0x080fe200030004ff */
[--C-:B------:R-:W-:Y:S02]  /*7800*/  HADD2.F32 R64, -RZ, R2.reuse.H0_H0 ;  /* 0x20000002ff407230 */ /* 0x100fe40000004100 */
[----:B------:R-:W-:Y:S01]  /*7810*/  HADD2.F32 R65, -RZ, R2.H1_H1 ;  /* 0x30000002ff417230 */ /* 0x000fe20000004100 */
[----:B------:R-:W-:Y:S01]  /*7820*/  F2FP.F16.E5M2.UNPACK_B R2, R85 ;  /* 0x00000055ff02723e */ /* 0x000fe200020004ff */
[--C-:B------:R-:W-:Y:S02]  /*7830*/  HADD2.F32 R58, -RZ, R3.reuse.H0_H0 ;  /* 0x20000003ff3a7230 */ /* 0x100fe40000004100 */
[C---:B-1----:R-:W-:Y:S01]  /*7840*/  FMUL R7, R47.reuse, R7 ;  /* 0x000000072f077220 */ /* 0x042fe20000400000 */
[----:B------:R-:W-:Y:S01]  /*7850*/  HADD2.F32 R59, -RZ, R3.H1_H1 ;  /* 0x30000003ff3b7230 */ /* 0x000fe20000004100 */
[----:B------:R-:W-:Y:S01]  /*7860*/  F2FP.F16.E5M2.UNPACK_B R3, R84 ;  /* 0x00000054ff03723e */ /* 0x000fe200020004ff */
[--C-:B------:R-:W-:Y:S02]  /*7870*/  HADD2.F32 R72, -RZ, R0.reuse.H0_H0 ;  /* 0x20000000ff487230 */ /* 0x100fe40000004100 */
[C---:B------:R-:W-:Y:S01]  /*7880*/  FMUL R11, R47.reuse, R11 ;  /* 0x0000000b2f0b7220 */ /* 0x040fe20000400000 */
[----:B------:R-:W-:Y:S01]  /*7890*/  HADD2.F32 R73, -RZ, R0.H1_H1 ;  /* 0x30000000ff497230 */ /* 0x000fe20000004100 */
[----:B------:R-:W-:Y:S01]  /*78a0*/  F2FP.F16.E5M2.UNPACK_B R0, R87 ;  /* 0x00000057ff00723e */ /* 0x000fe200020004ff */
[--C-:B------:R-:W-:Y:S02]  /*78b0*/  HADD2.F32 R70, -RZ, R2.reuse.H0_H0 ;  /* 0x20000002ff467230 */ /* 0x100fe40000004100 */
[C---:B------:R-:W-:Y:S01]  /*78c0*/  FMUL R15, R47.reuse, R15 ;  /* 0x0000000f2f0f7220 */ /* 0x040fe20000400000 */
[----:B------:R-:W-:Y:S01]  /*78d0*/  HADD2.F32 R71, -RZ, R2.H1_H1 ;  /* 0x30000002ff477230 */ /* 0x000fe20000004100 */
[-C--:B------:R-:W-:Y:S01]  /*78e0*/  F2FP.F16.E5M2.UNPACK_B R2, R86.reuse.H1 ;  /* 0x00000056ff02723e */ /* 0x080fe200030004ff */
[--C-:B------:R-:W-:Y:S02]  /*78f0*/  HADD2.F32 R66, -RZ, R3.reuse.H0_H0 ;  /* 0x20000003ff427230 */ /* 0x100fe40000004100 */
[----:B------:R-:W-:Y:S01]  /*7900*/  HADD2.F32 R67, -RZ, R3.H1_H1 ;  /* 0x30000003ff437230 */ /* 0x000fe20000004100 */
[----:B------:R-:W-:Y:S01]  /*7910*/  F2FP.F16.E5M2.UNPACK_B R3, R86 ;  /* 0x00000056ff03723e */ /* 0x000fe200020004ff */
[--C-:B------:R-:W-:Y:S02]  /*7920*/  HADD2.F32 R78, -RZ, R0.reuse.H0_H0 ;  /* 0x20000000ff4e7230 */ /* 0x100fe40000004100 */
[----:B------:R-:W-:Y:S02]  /*7930*/  HADD2.F32 R79, -RZ, R0.H1_H1 ;  /* 0x30000000ff4f7230 */ /* 0x000fe40000004100 */
[C---:B------:R-:W-:Y:S01]  /*7940*/  FMUL R0, R47.reuse, R4 ;  /* 0x000000042f007220 */ /* 0x040fe20000400000 */
[--C-:B------:R-:W-:Y:S02]  /*7950*/  HADD2.F32 R76, -RZ, R2.reuse.H0_H0 ;  /* 0x20000002ff4c7230 */ /* 0x100fe40000004100 */
[----:B------:R-:W-:Y:S01]  /*7960*/  FMUL R4, R47, R8 ;  /* 0x000000082f047220 */ /* 0x000fe20000400000 */
[----:B------:R-:W-:Y:S02]  /*7970*/  HADD2.F32 R77, -RZ, R2.H1_H1 ;  /* 0x30000002ff4d7230 */ /* 0x000fe40000004100 */
[----:B------:R-:W-:Y:S01]  /*7980*/  FFMA R0, R49, R50, R0 ;  /* 0x0000003231007223 */ /* 0x000fe20000000000 */
[--C-:B------:R-:W-:Y:S02]  /*7990*/  HADD2.F32 R74, -RZ, R3.reuse.H0_H0 ;  /* 0x20000003ff4a7230 */ /* 0x100fe40000004100 */
[C---:B------:R-:W-:Y:S01]  /*79a0*/  FMUL R2, R47.reuse, R5 ;  /* 0x000000052f027220 */ /* 0x040fe20000400000 */
[----:B------:R-:W-:Y:S02]  /*79b0*/  HADD2.F32 R75, -RZ, R3.H1_H1 ;  /* 0x30000003ff4b7230 */ /* 0x000fe40000004100 */
[C---:B------:R-:W-:Y:S01]  /*79c0*/  FMUL R5, R47.reuse, R9 ;  /* 0x000000092f057220 */ /* 0x040fe20000400000 */
[----:B------:R-:W-:Y:S01]  /*79d0*/  FMUL R8, R47, R12 ;  /* 0x0000000c2f087220 */ /* 0x000fe20000400000 */
[----:B------:R-:W-:Y:S01]  /*79e0*/  FFMA R2, R49, R51, R2 ;  /* 0x0000003331027223 */ /* 0x000fe20000000002 */
[C---:B------:R-:W-:Y:S01]  /*79f0*/  FMUL R9, R47.reuse, R13 ;  /* 0x0000000d2f097220 */ /* 0x040fe20000400000 */
[C---:B------:R-:W-:Y:S01]  /*7a00*/  FMUL R12, R47.reuse, R21 ;  /* 0x000000152f0c7220 */ /* 0x040fe20000400000 */
[C---:B------:R-:W-:Y:S01]  /*7a10*/  FMUL R21, R47.reuse, R30 ;  /* 0x0000001e2f157220 */ /* 0x040fe20000400000 */
[C---:B------:R-:W-:Y:S01]  /*7a20*/  FMUL R13, R47.reuse, R22 ;  /* 0x000000162f0d7220 */ /* 0x040fe20000400000 */
        /* <DEDUP_REMOVED lines=9> */
[C---:B------:R-:W-:Y:S01]  /*7ac0*/  FFMA R6, R49.reuse, R56, R6 ;  /* 0x0000003831067223 */ /* 0x040fe20000000006 */
[C---:B------:R-:W-:Y:S01]  /*7ad0*/  FFMA R11, R49.reuse, R57, R11 ;  /* 0x00000039310b7223 */ /* 0x040fe2000000000b */
[C---:B------:R-:W-:Y:S01]  /*7ae0*/  FFMA R8, R49.reuse, R58, R8 ;  /* 0x0000003a31087223 */ /* 0x040fe20000000008 */
[----:B------:R-:W-:Y:S01]  /*7af0*/  FFMA R9, R49, R59, R9 ;  /* 0x0000003b31097223 */ /* 0x000fe20000000009 */
[----:B------:R-:W-:Y:S01]  /*7b00*/  F2FP.SATFINITE.E5M2.F32.PACK_AB_MERGE_C R52, R7, R3, RZ ;  /* 0x000000030734723e */ /* 0x000fe200048060ff */
[----:B------:R-:W-:Y:S01]  /*7b10*/  FFMA R10, R49, R60, R10 ;  /* 0x0000003c310a7223 */ /* 0x000fe2000000000a */
[----:B------:R-:W-:Y:S01]  /*7b20*/  F2FP.SATFINITE.E5M2.F32.PACK_AB_MERGE_C R53, R11, R6, RZ ;  /* 0x000000060b35723e */ /* 0x000fe200048060ff */
[----:B------:R-:W-:Y:S01]  /*7b30*/  FFMA R15, R49, R61, R15 ;  /* 0x0000003d310f7223 */ /* 0x000fe2000000000f */
[C---:B------:R-:W-:Y:S01]  /*7b40*/  FMUL R3, R47.reuse, R16 ;  /* 0x000000102f037220 */ /* 0x040fe20000400000 */
[C---:B------:R-:W-:Y:S01]  /*7b50*/  FMUL R6, R47.reuse, R17 ;  /* 0x000000112f067220 */ /* 0x040fe20000400000 */
[----:B------:R-:W-:Y:S01]  /*7b60*/  F2FP.F16.E5M2.UNPACK_B R51, R87.H1 ;  /* 0x00000057ff33723e */ /* 0x000fe200030004ff */
[----:B------:R-:W-:Y:S01]  /*7b70*/  FMUL R11, R47, R20 ;  /* 0x000000142f0b7220 */ /* 0x000fe20000400000 */
[----:B------:R-:W-:Y:S01]  /*7b80*/  F2FP.SATFINITE.E5M2.F32.PACK_AB_MERGE_C R54, R15, R10, RZ ;  /* 0x0000000a0f36723e */ /* 0x000fe200048060ff */
[C---:B------:R-:W-:Y:S01]  /*7b90*/  FFMA R3, R49.reuse, R62, R3 ;  /* 0x0000003e31037223 */ /* 0x040fe20000000003 */
[----:B------:R-:W-:Y:S01]  /*7ba0*/  FFMA R6, R49, R63, R6 ;  /* 0x0000003f31067223 */ /* 0x000fe20000000006 */
[----:B------:R-:W-:Y:S01]  /*7bb0*/  FMUL R20, R47, R29 ;  /* 0x0000001d2f147220 */ /* 0x000fe20000400000 */
[----:B------:R-:W-:Y:S01]  /*7bc0*/  F2FP.SATFINITE.E5M2.F32.PACK_AB_MERGE_C R29, R5, R4, R53 ;  /* 0x00000004051d723e */ /* 0x000fe20004806035 */
[----:B------:R-:W-:Y:S01]  /*7bd0*/  FMUL R10, R47, R19 ;  /* 0x000000132f0a7220 */ /* 0x000fe20000400000 */
[----:B------:R-:W-:Y:S01]  /*7be0*/  F2FP.SATFINITE.E5M2.F32.PACK_AB_MERGE_C R30, R9, R8, R54 ;  /* 0x00000008091e723e */ /* 0x000fe20004806036 */
        /* <DEDUP_REMOVED lines=10> */
[----:B------:R-:W-:Y:S01]  /*7c90*/  FFMA R14, R49, R69, R14 ;  /* 0x00000045310e7223 */ /* 0x000fe2000000000e */
[----:B------:R-:W-:Y:S01]  /*7ca0*/  FMUL R18, R47, R27 ;  /* 0x0000001b2f127220 */ /* 0x000fe20000400000 */
[C---:B------:R-:W-:Y:S01]  /*7cb0*/  FFMA R15, R49.reuse, R70, R15 ;  /* 0x00000046310f7223 */ /* 0x040fe2000000000f */
[C---:B------:R-:W-:Y:S01]  /*7cc0*/  FFMA R16, R49.reuse, R71, R16 ;  /* 0x0000004731107223 */ /* 0x040fe20000000010 */
[C---:B------:R-:W-:Y:S01]  /*7cd0*/  FFMA R17, R49.reuse, R72, R17 ;  /* 0x0000004831117223 */ /* 0x040fe20000000011 */
[C---:B------:R-:W-:Y:S01]  /*7ce0*/  FFMA R18, R49.reuse, R73, R18 ;  /* 0x0000004931127223 */ /* 0x040fe20000000012 */
[----:B------:R-:W-:Y:S01]  /*7cf0*/  FFMA R19, R49, R74, R19 ;  /* 0x0000004a31137223 */ /* 0x000fe20000000013 */
[----:B------:R-:W-:Y:S01]  /*7d00*/  FMUL R23, R47, R32 ;  /* 0x000000202f177220 */ /* 0x000fe20000400000 */
[----:B------:R-:W-:Y:S01]  /*7d10*/  FFMA R20, R49, R75, R20 ;  /* 0x0000004b31147223 */ /* 0x000fe20000000014 */
[----:B------:R-:W-:Y:S01]  /*7d20*/  FMUL R24, R47, R33 ;  /* 0x000000212f187220 */ /* 0x000fe20000400000 */
[--C-:B------:R-:W-:Y:S02]  /*7d30*/  HADD2.F32 R50, -RZ, R51.reuse.H0_H0 ;  /* 0x20000033ff327230 */ /* 0x100fe40000004100 */
[----:B------:R-:W-:Y:S01]  /*7d40*/  FFMA R21, R49, R76, R21 ;  /* 0x0000004c31157223 */ /* 0x000fe20000000015 */
[----:B------:R-:W-:Y:S02]  /*7d50*/  HADD2.F32 R51, -RZ, R51.H1_H1 ;  /* 0x30000033ff337230 */ /* 0x000fe40000004100 */
[----:B------:R-:W-:Y:S01]  /*7d60*/  FMUL R25, R47, R34 ;  /* 0x000000222f197220 */ /* 0x000fe20000400000 */
[----:B------:R-:W-:Y:S01]  /*7d70*/  FFMA R22, R49, R77, R22 ;  /* 0x0000004d31167223 */ /* 0x000fe20000000016 */
[----:B------:R-:W-:Y:S01]  /*7d80*/  FMUL R26, R47, R35 ;  /* 0x000000232f1a7220 */ /* 0x000fe20000400000 */
[----:B------:R-:W-:Y:S01]  /*7d90*/  F2FP.SATFINITE.E5M2.F32.PACK_AB_MERGE_C R7, R10, R7, RZ ;  /* 0x000000070a07723e */ /* 0x000fe200048060ff */
[C---:B------:R-:W-:Y:S01]  /*7da0*/  FFMA R23, R49.reuse, R78, R23 ;  /* 0x0000004e31177223 */ /* 0x040fe20000000017 */
[C---:B------:R-:W-:Y:S01]  /*7db0*/  FFMA R24, R49.reuse, R79, R24 ;  /* 0x0000004f31187223 */ /* 0x040fe20000000018 */
[C---:B------:R-:W-:Y:S01]  /*7dc0*/  FFMA R25, R49.reuse, R50, R25 ;  /* 0x0000003231197223 */ /* 0x040fe20000000019 */
[----:B------:R-:W-:Y:S01]  /*7dd0*/  FFMA R26, R49, R51, R26 ;  /* 0x00000033311a7223 */ /* 0x000fe2000000001a */
[----:B------:R-:W-:Y:S02]  /*7de0*/  F2FP.SATFINITE.E5M2.F32.PACK_AB_MERGE_C R28, R2, R0, R52 ;  /* 0x00000000021c723e */ /* 0x000fe40004806034 */
[----:B------:R-:W-:Y:S02]  /*7df0*/  F2FP.SATFINITE.E5M2.F32.PACK_AB_MERGE_C R31, R6, R3, R7 ;  /* 0x00000003061f723e */ /* 0x000fe40004806007 */
[----:B------:R-:W-:Y:S02]  /*7e00*/  F2FP.SATFINITE.E5M2.F32.PACK_AB_MERGE_C R13, R14, R13, RZ ;  /* 0x0000000d0e0d723e */ /* 0x000fe400048060ff */
[----:B------:R-:W-:Y:S01]  /*7e10*/  F2FP.SATFINITE.E5M2.F32.PACK_AB_MERGE_C R17, R18, R17, RZ ;  /* 0x000000111211723e */ /* 0x000fe200048060ff */
[----:B------:R1:W-:Y:S01]  /*7e20*/  STS.128 [R100+UR49+0x5200], R28 ;  /* 0x0052001c64007988 */ /* 0x0003e20008000c31 */
[----:B------:R-:W-:Y:S02]  /*7e30*/  F2FP.SATFINITE.E5M2.F32.PACK_AB_MERGE_C R14, R22, R21, RZ ;  /* 0x00000015160e723e */ /* 0x000fe400048060ff */
[----:B------:R-:W-:Y:S02]  /*7e40*/  F2FP.SATFINITE.E5M2.F32.PACK_AB_MERGE_C R25, R26, R25, RZ ;  /* 0x000000191a19723e */ /* 0x000fe400048060ff */
[----:B------:R-:W-:Y:S02]  /*7e50*/  F2FP.SATFINITE.E5M2.F32.PACK_AB_MERGE_C R12, R12, R11, R13 ;  /* 0x0000000b0c0c723e */ /* 0x000fe4000480600d */
[----:B------:R-:W-:Y:S02]  /*7e60*/  F2FP.SATFINITE.E5M2.F32.PACK_AB_MERGE_C R13, R16, R15, R17 ;  /* 0x0000000f100d723e */ /* 0x000fe40004806011 */
        /* <DEDUP_REMOVED lines=13> */
[----:B------:R-:W-:Y:S02]  /*7f40*/  UIADD3 UR12, UP0, UPT, UR52, 0x680, URZ ;  /* 0x00000680340c7890 */ /* 0x000fe4000ff1e0ff */
[----:B------:R-:W-:Y:S02]  /*7f50*/  UIADD3 UR9, UPT, UPT, UR41, 0x20, URZ ;  /* 0x0000002029097890 */ /* 0x000fe4000fffe0ff */
[----:B------:R-:W-:Y:S02]  /*7f60*/  UIADD3 UR8, UPT, UPT, UR49, 0x5200, URZ ;  /* 0x0000520031087890 */ /* 0x000fe4000fffe0ff */
[----:B------:R-:W-:Y:S01]  /*7f70*/  UIADD3.X UR13, UPT, UPT, URZ, UR53, URZ, UP0, !UPT ;  /* 0x00000035ff0d7290 */ /* 0x000fe200087fe4ff */
[----:B------:R-:W-:Y:S01]  /*7f80*/  UMOV UR10, UR42 ;  /* 0x0000002a000a7c82 */ /* 0x000fe20008000000 */
[----:B------:R-:W-:Y:S01]  /*7f90*/  UMOV UR11, UR36 ;  /* 0x00000024000b7c82 */ /* 0x000fe20008000000 */
[----:B------:R-:W-:Y:S02]  /*7fa0*/  UIADD3 UR5, UPT, UPT, UR41, 0xa0, URZ ;  /* 0x000000a029057890 */ /* 0x000fe4000fffe0ff */
[----:B------:R-:W-:Y:S01]  /*7fb0*/  UIADD3 UR4, UPT, UPT, UR49, 0x5a00, URZ ;  /* 0x00005a0031047890 */ /* 0x000fe2000fffe0ff */
[----:B------:R-:W-:Y:S03]  /*7fc0*/  UMOV UR6, UR42 ;  /* 0x0000002a00067c82 */ /* 0x000fe60008000000 */
[----:B------:R2:W-:Y:S01]  /*7fd0*/  UTMASTG.3D [UR8], [UR12] ;  /* 0x000000080c0073b5 */ /* 0x0005e20008010000 */
[----:B------:R-:W-:Y:S04]  /*7fe0*/  UMOV UR7, UR36 ;  /* 0x0000002400077c82 */ /* 0x000fe80008000000 */
[----:B------:R2:W-:Y:S01]  /*7ff0*/  UTMASTG.3D [UR4], [UR12] ;  /* 0x000000040c0073b5 */ /* 0x0005e20008010000 */
[----:B------:R0:W-:Y:S01]  /*8000*/  UTMACMDFLUSH ;  /* 0x00000000000079b7 */ /* 0x0001e20000000000 */
[----:B--2---:R-:W-:Y:S04]  /*8010*/  DEPBAR.LE SB0, 0x1 ;  /* 0x000080400000791a */ /* 0x004fe80000000000 */
.L_x_129:
[----:B------:R-:W-:Y:S05]  /*8020*/  BSYNC.RECONVERGENT B0 ;  /* 0x0000000000007941 */ /* 0x000fea0003800200 */
.L_x_128:
        /* <DEDUP_REMOVED lines=15> */
.L_x_133:
[----:B------:R-:W-:Y:S05]  /*8120*/  BSYNC B0 ;  /* 0x0000000000007941 */ /* 0x000fea0003800000 */
.L_x_132:
[----:B------:R-:W-:Y:S01]  /*8130*/  ISETP.NE.AND P0, PT, R115, RZ, PT ;  /* 0x000000ff7300720c */ /* 0x000fe20003f05270 */
[----:B------:R-:W-:Y:S11]  /*8140*/  VIADD R105, R105, 0x1 ;  /* 0x0000000169697836 */ /* 0x000ff60000000000 */
[----:B------:R-:W-:Y:S01]  /*8150*/  @!UPT UIADD3 URZ, UPT, UPT, URZ, URZ, URZ ;  /* 0x000000fffffff290 */ /* 0x000fe2000fffe0ff */
[----:B------:R3:W4:Y:S04]  /*8160*/  @P0 LDS.128 R84, [R2+0x200] ;  /* 0x0002000002540984 */ /* 0x0007280000000c00 */
[----:B------:R1:W1:Y:S01]  /*8170*/  @P0 LDS.128 R80, [R3+UR49+0x200] ;  /* 0x0002003103500984 */ /* 0x0002620008000c00 */
        /* <DEDUP_REMOVED lines=14> */
.L_x_131:
[----:B------:R-:W-:Y:S05]  /*8260*/  BSYNC B1 ;  /* 0x0000000000017941 */ /* 0x000fea0003800000 */
.L_x_130:
[----:B------:R-:W-:Y:S05]  /*8270*/  VIADD R0, R48, 0x40 ;  /* 0x0000004030007836 */ /* 0x000fea0000000000 */
[----:B------:R-:W-:Y:S04]  /*8280*/  SHF.R.U32.HI R0, RZ, 0x15, R0 ;  /* 0x00000015ff007819 */ /* 0x000fe80000011600 */
[----:B------:R-:W-:Y:S11]  /*8290*/  LOP3.LUT P0, RZ, R0, 0x3, R102, 0x48, !PT ;  /* 0x0000000300ff7812 */ /* 0x000ff60007804866 */
[----:B------:R-:W-:Y:S02]  /*82a0*/  @!UPT UIADD3 URZ, UPT, UPT, URZ, URZ, URZ ;  /* 0x000000fffffff290 */ /* 0x000fe4000fffe0ff */
[----:B------:R-:W-:Y:S05]  /*82b0*/  @!P0 BRA `(.L_x_135) ;  /* 0x0000000000408947 */ /* 0x000fea0003800000 */
[----:B------:R-:W2:Y:S01]  /*82c0*/  LDCU.64 UR8, c[0x4][0x78] ;  /* 0x01000f00ff0877ac */ /* 0x000ea20008000a00 */
[----:B------:R-:W-:Y:S01]  /*82d0*/  MOV R3, 0x0 ;  /* 0x0000000000037802 */ /* 0x000fe20000000f00 */
[----:B-1----:R-:W-:Y:S02]  /*82e0*/  HFMA2 R12, -RZ, RZ, 0, 5.9604644775390625e-08 ;  /* 0x00000001ff0c7431 */ /* 0x002fe400000001ff */
[----:B------:R-:W-:Y:S02]  /*82f0*/  IMAD.MOV.U32 R8, RZ, RZ, 0x192 ;  /* 0x00000192ff087424 */ /* 0x000fe400078e00ff */
[----:B------:R-:W-:Y:S01]  /*8300*/  IMAD.MOV.U32 R13, RZ, RZ, RZ ;  /* 0x000000ffff0d7224 */ /* 0x000fe200078e00ff */
[----:B------:R-:W1:Y:S01]  /*8310*/  LDCU.64 UR6, c[0x4][0x80] ;  /* 0x01001000ff0677ac */ /* 0x000e620008000a00 */
[----:B------:R-:W3:Y:S01]  /*8320*/  LDC.64 R2, c[0x4][R3] ;  /* 0x0100000003027b82 */ /* 0x000ee20000000a00 */
[----:B------:R-:W4:Y:S01]  /*8330*/  LDCU.64 UR4, c[0x4][0x18] ;  /* 0x01000300ff0477ac */ /* 0x000f220008000a00 */
[----:B--2---:R-:W-:Y:S01]  /*8340*/  MOV R5, UR9 ;  /* 0x0000000900057c02 */ /* 0x004fe20008000f00 */
[----:B------:R-:W-:Y:S01]  /*8350*/  IMAD.U32 R4, RZ, RZ, UR8 ;  /* 0x00000008ff047e24 */ /* 0x000fe2000f8e00ff */
[----:B-1----:R-:W-:Y:S01]  /*8360*/  MOV R7, UR7 ;  /* 0x0000000700077c02 */ /* 0x002fe20008000f00 */
[----:B------:R-:W-:Y:S01]  /*8370*/  IMAD.U32 R6, RZ, RZ, UR6 ;  /* 0x00000006ff067e24 */ /* 0x000fe2000f8e00ff */
[----:B----4-:R-:W-:Y:S01]  /*8380*/  MOV R11, UR5 ;  /* 0x00000005000b7c02 */ /* 0x010fe20008000f00 */
[----:B------:R-:W-:Y:S02]  /*8390*/  IMAD.U32 R10, RZ, RZ, UR4 ;  /* 0x00000004ff0a7e24 */ /* 0x000fe4000f8e00ff */
[----:B------:R-:W-:Y:S07]  /*83a0*/  LEPC R20, `(.L_x_135) ;  /* 0x000000001014794e */ /* 0x000fee0000000000 */
[----:B---3--:R-:W-:Y:S05]  /*83b0*/  CALL.ABS.NOINC R2 ;  /* 0x0000000002007343 */ /* 0x008fea0003c00000 */
.L_x_135:
        /* <DEDUP_REMOVED lines=147> */
[----:B------:R-:W-:Y:S02]  /*8cf0*/  UIADD3 UR12, UP0, UPT, UR52, 0x680, URZ ;  /* 0x00000680340c7890 */ /* 0x000fe4000ff1e0ff */
[----:B------:R-:W-:Y:S02]  /*8d00*/  UIADD3 UR5, UPT, UPT, UR41, 0x40, URZ ;  /* 0x0000004029057890 */ /* 0x000fe4000fffe0ff */
[----:B------:R-:W-:Y:S01]  /*8d10*/  MOV R108, UR4 ;  /* 0x00000004006c7c02 */ /* 0x000fe20008000f00 */
[----:B------:R-:W-:Y:S01]  /*8d20*/  UIADD3.X UR13, UPT, UPT, URZ, UR53, URZ, UP0, !UPT ;  /* 0x00000035ff0d7290 */ /* 0x000fe200087fe4ff */
[----:B------:R-:W-:Y:S02]  /*8d30*/  UMOV UR6, UR42 ;  /* 0x0000002a00067c82 */ /* 0x000fe40008000000 */
[----:B------:R-:W-:Y:S01]  /*8d40*/  R2UR UR4, R108 ;  /* 0x000000006c0472ca */ /* 0x000fe200000e0000 */
[----:B------:R-:W-:Y:S01]  /*8d50*/  UMOV UR7, UR36 ;  /* 0x0000002400077c82 */ /* 0x000fe20008000000 */
[----:B------:R-:W-:Y:S02]  /*8d60*/  UIADD3 UR9, UPT, UPT, UR41, 0xc0, URZ ;  /* 0x000000c029097890 */ /* 0x000fe4000fffe0ff */
[----:B------:R-:W-:Y:S01]  /*8d70*/  UIADD3 UR8, UPT, UPT, UR49, 0x4a00, URZ ;  /* 0x00004a0031087890 */ /* 0x000fe2000fffe0ff */
[----:B------:R-:W-:Y:S01]  /*8d80*/  UMOV UR10, UR42 ;  /* 0x0000002a000a7c82 */ /* 0x000fe20008000000 */
[----:B------:R-:W-:Y:S07]  /*8d90*/  UMOV UR11, UR36 ;  /* 0x00000024000b7c82 */ /* 0x000fee0008000000 */
[----:B------:R2:W-:Y:S01]  /*8da0*/  UTMASTG.3D [UR4], [UR12] ;  /* 0x000000040c0073b5 */ /* 0x0005e20008010000 */
[----:B------:R2:W-:Y:S01]  /*8db0*/  UTMASTG.3D [UR8], [UR12] ;  /* 0x000000080c0073b5 */ /* 0x0005e20008010000 */
[----:B------:R0:W-:Y:S01]  /*8dc0*/  UTMACMDFLUSH ;  /* 0x00000000000079b7 */ /* 0x0001e20000000000 */
[----:B--2---:R-:W-:Y:S04]  /*8dd0*/  DEPBAR.LE SB0, 0x1 ;  /* 0x000080400000791a */ /* 0x004fe80000000000 */
.L_x_137:
[----:B------:R-:W-:Y:S05]  /*8de0*/  BSYNC.RECONVERGENT B0 ;  /* 0x0000000000007941 */ /* 0x000fea0003800200 */
.L_x_136:
        /* <DEDUP_REMOVED lines=15> */
.L_x_141:
[----:B------:R-:W-:Y:S05]  /*8ee0*/  BSYNC B0 ;  /* 0x0000000000007941 */ /* 0x000fea0003800000 */
.L_x_140:
        /* <DEDUP_REMOVED lines=19> */
.L_x_139:
[----:B------:R-:W-:Y:S05]  /*9020*/  BSYNC B1 ;  /* 0x0000000000017941 */ /* 0x000fea0003800000 */
.L_x_138:
        /* <DEDUP_REMOVED lines=21> */
.L_x_143:
[----:B------:R-:W-:Y:S01]  /*9180*/  ISETP.NE.AND P0, PT, R109, RZ, PT ;  /* 0x000000ff6d00720c */ /* 0x000fe20003f05270 */
[----:B------:R-:W-:Y:S05]  /*9190*/  WARPSYNC.ALL ;  /* 0x0000000000007948 */ /* 0x000fea0003800000 */
[----:B------:R-:W-:Y:S01]  /*91a0*/  R2UR UR4, R48 ;  /* 0x00000000300472ca */ /* 0x000fe200000e0000 */
[----:B------:R-:W-:Y:S01]  /*91b0*/  BSSY.RECONVERGENT B0, `(.L_x_144) ;  /* 0x000009f000007945 */ /* 0x000fe20003800200 */
[-C--:B------:R-:W-:Y:S02]  /*91c0*/  F2FP.F16.E5M2.UNPACK_B R4, R81.reuse ;  /* 0x00000051ff04723e */ /* 0x080fe400020004ff */
[-C--:B------:R-:W-:Y:S02]  /*91d0*/  F2FP.F16.E5M2.UNPACK_B R2, R80.reuse ;  /* 0x00000050ff02723e */ /* 0x080fe400020004ff */
[----:B------:R-:W-:Y:S01]  /*91e0*/  F2FP.F16.E5M2.UNPACK_B R80, R80.H1 ;  /* 0x00000050ff50723e */ /* 0x000fe200030004ff */
[--C-:B------:R-:W-:Y:S01]  /*91f0*/  HADD2.F32 R50, -RZ, R4.reuse.H0_H0 ;  /* 0x20000004ff327230 */ /* 0x100fe20000004100 */
[----:B------:R-:W-:Y:S01]  /*9200*/  F2FP.F16.E5M2.UNPACK_B R81, R81.H1 ;  /* 0x00000051ff51723e */ /* 0x000fe200030004ff */
[----:B------:R-:W-:Y:S01]  /*9210*/  HADD2.F32 R51, -RZ, R4.H1_H1 ;  /* 0x30000004ff337230 */ /* 0x000fe20000004100 */
[-C--:B------:R-:W-:Y:S01]  /*9220*/  F2FP.F16.E5M2.UNPACK_B R55, R82.reuse ;  /* 0x00000052ff37723e */ /* 0x080fe200020004ff */
[--C-:B------:R-:W-:Y:S01]  /*9230*/  HADD2.F32 R0, -RZ, R2.reuse.H0_H0 ;  /* 0x20000002ff007230 */ /* 0x100fe20000004100 */
[----:B------:R-:W-:Y:S01]  /*9240*/  F2FP.F16.E5M2.UNPACK_B R82, R82.H1 ;  /* 0x00000052ff52723e */ /* 0x000fe200030004ff */
[----:B-1----:R-:W1:Y:S01]  /*9250*/  LDTM.x32 R4, tmem[UR4+0x60] ;  /* 0x00006004000479ee */ /* 0x002e6200082c0000 */
[----:B------:R-:W-:Y:S01]  /*9260*/  NOP ;  /* 0x0000000000007918 */ /* 0x000fe20000000000 */
[----:B------:R-:W-:Y:S01]  /*9270*/  IADD3 R111, PT, PT, R111, 0x110, RZ ;  /* 0x000001106f6f7810 */ /* 0x000fe20007ffe0ff */
[----:B------:R-:W-:Y:S01]  /*9280*/  HADD2.F32 R2, -RZ, R2.H1_H1 ;  /* 0x30000002ff027230 */ /* 0x000fe20000004100 */
[----:B------:R-:W-:Y:S01]  /*9290*/  F2FP.F16.E5M2.UNPACK_B R59, R83 ;  /* 0x00000053ff3b723e */ /* 0x000fe200020004ff */
[--C-:B------:R-:W-:Y:S01]  /*92a0*/  HADD2.F32 R54, -RZ, R55.reuse.H0_H0 ;  /* 0x20000037ff367230 */ /* 0x100fe20000004100 */
[----:B------:R-:W-:Y:S01]  /*92b0*/  LOP3.LUT R111, R111, 0xfefffff8, RZ, 0xc0, !PT ;  /* 0xfefffff86f6f7812 */ /* 0x000fe200078ec0ff */
[----:B------:R-:W-:Y:S01]  /*92c0*/  HADD2.F32 R55, -RZ, R55.H1_H1 ;  /* 0x30000037ff377230 */ /* 0x000fe20000004100 */
[----:B------:R-:W-:Y:S01]  /*92d0*/  F2FP.F16.E5M2.UNPACK_B R63, R84 ;  /* 0x00000054ff3f723e */ /* 0x000fe200020004ff */
[--C-:B------:R-:W-:Y:S01]  /*92e0*/  HADD2.F32 R58, -RZ, R59.reuse.H0_H0 ;  /* 0x2000003bff3a7230 */ /* 0x100fe20000004100 */
[----:B-1----:R1:W-:Y:S01]  /*92f0*/  SYNCS.ARRIVE.TRANS64.RED.A1T0 RZ, [R111+URZ], RZ ;  /* 0x000000ff6fff79a7 */ /* 0x0023e200081004ff */
[----:B------:R-:W-:Y:S01]  /*9300*/  HADD2.F32 R59, -RZ, R59.H1_H1 ;  /* 0x3000003bff3b7230 */ /* 0x000fe20000004100 */
[----:B------:R-:W-:Y:S01]  /*9310*/  F2FP.F16.E5M2.UNPACK_B R67, R85 ;  /* 0x00000055ff43723e */ /* 0x000fe200020004ff */
[--C-:B------:R-:W-:Y:S01]  /*9320*/  HADD2.F32 R62, -RZ, R63.reuse.H0_H0 ;  /* 0x2000003fff3e7230 */ /* 0x100fe20000004100 */
[----:B------:R-:W-:Y:S01]  /*9330*/  F2FP.F16.E5M2.UNPACK_B R71, R86 ;  /* 0x00000056ff47723e */ /* 0x000fe200020004ff */
[----:B------:R-:W-:Y:S01]  /*9340*/  HADD2.F32 R63, -RZ, R63.H1_H1 ;  /* 0x3000003fff3f7230 */ /* 0x000fe20000004100 */
[----:B------:R-:W-:Y:S01]  /*9350*/  F2FP.F16.E5M2.UNPACK_B R75, R87 ;  /* 0x00000057ff4b723e */ /* 0x000fe200020004ff */
[--C-:B------:R-:W-:Y:S01]  /*9360*/  HADD2.F32 R66, -RZ, R67.reuse.H0_H0 ;  /* 0x20000043ff427230 */ /* 0x100fe20000004100 */
[----:B------:R-:W-:Y:S01]  /*9370*/  F2FP.F16.E5M2.UNPACK_B R83, R83.H1 ;  /* 0x00000053ff53723e */ /* 0x000fe200030004ff */
[----:B------:R-:W-:Y:S01]  /*9380*/  HADD2.F32 R67, -RZ, R67.H1_H1 ;  /* 0x30000043ff437230 */ /* 0x000fe20000004100 */
[----:B------:R-:W-:Y:S01]  /*9390*/  F2FP.F16.E5M2.UNPACK_B R84, R84.H1 ;  /* 0x00000054ff54723e */ /* 0x000fe200030004ff */
[--C-:B------:R-:W-:Y:S01]  /*93a0*/  HADD2.F32 R70, -RZ, R71.reuse.H0_H0 ;  /* 0x20000047ff467230 */ /* 0x100fe20000004100 */
[----:B------:R-:W-:Y:S01]  /*93b0*/  F2FP.F16.E5M2.UNPACK_B R85, R85.H1 ;  /* 0x00000055ff55723e */ /* 0x000fe200030004ff */
[----:B------:R-:W-:Y:S02]  /*93c0*/  HADD2.F32 R71, -RZ, R71.H1_H1 ;  /* 0x30000047ff477230 */ /* 0x000fe40000004100 */
[C---:B------:R-:W-:Y:S01]  /*93d0*/  FMUL R4, R47.reuse, R4 ;  /* 0x000000042f047220 */ /* 0x040fe20000400000 */
[C---:B------:R-:W-:Y:S01]  /*93e0*/  FMUL R5, R47.reuse, R5 ;  /* 0x000000052f057220 */ /* 0x040fe20000400000 */
[--C-:B------:R-:W-:Y:S02]  /*93f0*/  HADD2.F32 R3, -RZ, R80.reuse.H0_H0 ;  /* 0x20000050ff037230 */ /* 0x100fe40000004100 */
[----:B------:R-:W-:Y:S01]  /*9400*/  FMUL R8, R47, R8 ;  /* 0x000000082f087220 */ /* 0x000fe20000400000 */
[C---:B------:R-:W-:Y:S01]  /*9410*/  FFMA R4, R49.reuse, R0, R4 ;  /* 0x0000000031047223 */ /* 0x040fe20000000004 */
        /* <DEDUP_REMOVED lines=12> */
[--C-:B------:R-:W-:Y:S02]  /*94e0*/  HADD2.F32 R74, -RZ, R75.reuse.H0_H0 ;  /* 0x2000004bff4a7230 */ /* 0x100fe40000004100 */
[C---:B------:R-:W-:Y:S01]  /*94f0*/  FMUL R28, R47.reuse, R32 ;  /* 0x000000202f1c7220 */ /* 0x040fe20000400000 */
[----:B------:R-:W-:Y:S02]  /*9500*/  HADD2.F32 R75, -RZ, R75.H1_H1 ;  /* 0x3000004bff4b7230 */ /* 0x000fe40000004100 */
[C---:B------:R-:W-:Y:S01]  /*9510*/  FMUL R29, R47.reuse, R33 ;  /* 0x000000212f1d7220 */ /* 0x040fe20000400000 */
[----:B------:R-:W-:Y:S02]  /*9520*/  HADD2.F32 R48, -RZ, R80.H1_H1 ;  /* 0x30000050ff307230 */ /* 0x000fe40000004100 */
[C---:B------:R-:W-:Y:S01]  /*9530*/  FMUL R6, R47.reuse, R6 ;  /* 0x000000062f067220 */ /* 0x040fe20000400000 */
[C---:B------:R-:W-:Y:S01]  /*9540*/  FMUL R7, R47.reuse, R7 ;  /* 0x000000072f077220 */ /* 0x040fe20000400000 */
[--C-:B------:R-:W-:Y:S02]  /*9550*/  HADD2.F32 R52, -RZ, R81.reuse.H0_H0 ;  /* 0x20000051ff347230 */ /* 0x100fe40000004100 */
[----:B------:R-:W-:Y:S01]  /*9560*/  FMUL R10, R47, R10 ;  /* 0x0000000a2f0a7220 */ /* 0x000fe20000400000 */
[C---:B------:R-:W-:Y:S01]  /*9570*/  FFMA R6, R49.reuse, R3, R6 ;  /* 0x0000000331067223 */ /* 0x040fe20000000006 */
[----:B------:R-:W-:Y:S02]  /*9580*/  HADD2.F32 R53, -RZ, R81.H1_H1 ;  /* 0x30000051ff357230 */ /* 0x000fe40000004100 */
[C---:B------:R-:W-:Y:S01]  /*9590*/  FFMA R7, R49.reuse, R48, R7 ;  /* 0x0000003031077223 */ /* 0x040fe20000000007 */
[C---:B------:R-:W-:Y:S01]  /*95a0*/  FFMA R8, R49.reuse, R50, R8 ;  /* 0x0000003231087223 */ /* 0x040fe20000000008 */
[C---:B------:R-:W-:Y:S01]  /*95b0*/  FFMA R9, R49.reuse, R51, R9 ;  /* 0x0000003331097223 */ /* 0x040fe20000000009 */
[----:B------:R-:W-:Y:S01]  /*95c0*/  FFMA R10, R49, R52, R10 ;  /* 0x00000034310a7223 */ /* 0x000fe2000000000a */
[----:B------:R-:W-:Y:S01]  /*95d0*/  FMUL R11, R47, R11 ;  /* 0x0000000b2f0b7220 */ /* 0x000fe20000400000 */
[----:B------:R-:W-:Y:S01]  /*95e0*/  F2FP.F16.E5M2.UNPACK_B R86, R86.H1 ;  /* 0x00000056ff56723e */ /* 0x000fe200030004ff */
[--C-:B------:R-:W-:Y:S01]  /*95f0*/  HADD2.F32 R56, -RZ, R82.reuse.H0_H0 ;  /* 0x20000052ff387230 */ /* 0x100fe20000004100 */
[----:B------:R-:W-:Y:S01]  /*9600*/  F2FP.SATFINITE.E5M2.F32.PACK_AB_MERGE_C R6, R7, R6, RZ ;  /* 0x000000060706723e */ /* 0x000fe200048060ff */
[C---:B------:R-:W-:Y:S01]  /*9610*/  FFMA R11, R49.reuse, R53, R11 ;  /* 0x00000035310b7223 */ /* 0x040fe2000000000b */
[C---:B------:R-:W-:Y:S01]  /*9620*/  FFMA R12, R49.reuse, R54, R12 ;  /* 0x00000036310c7223 */ /* 0x040fe2000000000c */
[----:B------:R-:W-:Y:S01]  /*9630*/  FFMA R13, R49, R55, R13 ;  /* 0x00000037310d7223 */ /* 0x000fe2000000000d */
[----:B------:R-:W-:Y:S01]  /*9640*/  F2FP.SATFINITE.E5M2.F32.PACK_AB_MERGE_C R4, R5, R4, R6 ;  /* 0x000000040504723e */ /* 0x000fe20004806006 */
[----:B------:R-:W-:Y:S01]  /*9650*/  HADD2.F32 R57, -RZ, R82.H1_H1 ;  /* 0x30000052ff397230 */ /* 0x000fe20000004100 */
[----:B------:R-:W-:Y:S01]  /*9660*/  F2FP.SATFINITE.E5M2.F32.PACK_AB_MERGE_C R10, R11, R10, RZ ;  /* 0x0000000a0b0a723e */ /* 0x000fe200048060ff */
[C---:B------:R-:W-:Y:S01]  /*9670*/  FMUL R14, R47.reuse, R14 ;  /* 0x0000000e2f0e7220 */ /* 0x040fe20000400000 */
[----:B------:R-:W-:Y:S01]  /*9680*/  FMUL R15, R47, R15 ;  /* 0x0000000f2f0f7220 */ /* 0x000fe20000400000 */
[--C-:B------:R-:W-:Y:S01]  /*9690*/  HADD2.F32 R60, -RZ, R83.reuse.H0_H0 ;  /* 0x20000053ff3c7230 */ /* 0x100fe20000004100 */
[----:B------:R-:W-:Y:S01]  /*96a0*/  F2FP.SATFINITE.E5M2.F32.PACK_AB_MERGE_C R5, R9, R8, R10 ;  /* 0x000000080905723e */ /* 0x000fe2000480600a */
[C---:B------:R-:W-:Y:S01]  /*96b0*/  FFMA R14, R49.reuse, R56, R14 ;  /* 0x00000038310e7223 */ /* 0x040fe2000000000e */
[C---:B------:R-:W-:Y:S01]  /*96c0*/  FFMA R15, R49.reuse, R57, R15 ;  /* 0x00000039310f7223 */ /* 0x040fe2000000000f */
[C---:B------:R-:W-:Y:S01]  /*96d0*/  FFMA R16, R49.reuse, R58, R16 ;  /* 0x0000003a31107223 */ /* 0x040fe20000000010 */
[----:B------:R-:W-:Y:S01]  /*96e0*/  FFMA R17, R49, R59, R17 ;  /* 0x0000003b31117223 */ /* 0x000fe20000000011 */
[----:B------:R-:W-:Y:S02]  /*96f0*/  HADD2.F32 R61, -RZ, R83.H1_H1 ;  /* 0x30000053ff3d7230 */ /* 0x000fe40000004100 */
[C---:B------:R-:W-:Y:S01]  /*9700*/  FMUL R18, R47.reuse, R18 ;  /* 0x000000122f127220 */ /* 0x040fe20000400000 */
[C---:B------:R-:W-:Y:S01]  /*9710*/  FMUL R19, R47.reuse, R19 ;  /* 0x000000132f137220 */ /* 0x040fe20000400000 */
[--C-:B------:R-:W-:Y:S02]  /*9720*/  HADD2.F32 R64, -RZ, R84.reuse.H0_H0 ;  /* 0x20000054ff407230 */ /* 0x100fe40000004100 */
[----:B------:R-:W-:Y:S01]  /*9730*/  FMUL R22, R47, R22 ;  /* 0x000000162f167220 */ /* 0x000fe20000400000 */
[C---:B------:R-:W-:Y:S01]  /*9740*/  FFMA R18, R49.reuse, R60, R18 ;  /* 0x0000003c31127223 */ /* 0x040fe20000000012 */
[----:B------:R-:W-:Y:S02]  /*9750*/  HADD2.F32 R65, -RZ, R84.H1_H1 ;  /* 0x30000054ff417230 */ /* 0x000fe40000004100 */
[----:B------:R-:W-:Y:S01]  /*9760*/  FFMA R19, R49, R61, R19 ;  /* 0x0000003d31137223 */ /* 0x000fe20000000013 */
[----:B------:R-:W-:Y:S01]  /*9770*/  FMUL R23, R47, R23 ;  /* 0x000000172f177220 */ /* 0x000fe20000400000 */
[C---:B------:R-:W-:Y:S01]  /*9780*/  FFMA R20, R49.reuse, R62, R20 ;  /* 0x0000003e31147223 */ /* 0x040fe20000000014 */
[C---:B------:R-:W-:Y:S01]  /*9790*/  FFMA R21, R49.reuse, R63, R21 ;  /* 0x0000003f31157223 */ /* 0x040fe20000000015 */
[--C-:B------:R-:W-:Y:S02]  /*97a0*/  HADD2.F32 R68, -RZ, R85.reuse.H0_H0 ;  /* 0x20000055ff447230 */ /* 0x100fe40000004100 */
[----:B------:R-:W-:Y:S01]  /*97b0*/  FFMA R22, R49, R64, R22 ;  /* 0x0000004031167223 */ /* 0x000fe20000000016 */
[----:B------:R-:W-:Y:S02]  /*97c0*/  HADD2.F32 R69, -RZ, R85.H1_H1 ;  /* 0x30000055ff457230 */ /* 0x000fe40000004100 */
[----:B------:R-:W-:Y:S01]  /*97d0*/  FMUL R3, R47, R26 ;  /* 0x0000001a2f037220 */ /* 0x000fe20000400000 */
[----:B------:R-:W-:Y:S01]  /*97e0*/  FFMA R23, R49, R65, R23 ;  /* 0x0000004131177223 */ /* 0x000fe20000000017 */
[----:B------:R-:W-:Y:S01]  /*97f0*/  FMUL R27, R47, R27 ;  /* 0x0000001b2f1b7220 */ /* 0x000fe20000400000 */
[C---:B------:R-:W-:Y:S01]  /*9800*/  FFMA R0, R49.reuse, R66, R0 ;  /* 0x0000004231007223 */ /* 0x040fe20000000000 */
[----:B------:R-:W-:Y:S01]  /*9810*/  F2FP.F16.E5M2.UNPACK_B R87, R87.H1 ;  /* 0x00000057ff57723e */ /* 0x000fe200030004ff */
        /* <DEDUP_REMOVED lines=15> */
[----:B------:R-:W-:Y:S01]  /*9910*/  F2FP.SATFINITE.E5M2.F32.PACK_AB_MERGE_C R14, R15, R14, RZ ;  /* 0x0000000e0f0e723e */ /* 0x000fe200048060ff */
[----:B------:R-:W-:Y:S01]  /*9920*/  FFMA R28, R49, R74, R28 ;  /* 0x0000004a311c7223 */ /* 0x000fe2000000001c */
[----:B------:R-:W-:Y:S01]  /*9930*/  F2FP.SATFINITE.E5M2.F32.PACK_AB_MERGE_C R7, R19, R18, RZ ;  /* 0x000000121307723e */ /* 0x000fe200048060ff */
[C---:B------:R-:W-:Y:S01]  /*9940*/  FFMA R29, R49.reuse, R75, R29 ;  /* 0x0000004b311d7223 */ /* 0x040fe2000000001d */
[----:B------:R-:W-:Y:S01]  /*9950*/  FFMA R30, R49, R76, R30 ;  /* 0x0000004c311e7223 */ /* 0x000fe2000000001e */
[----:B------:R-:W-:Y:S01]  /*9960*/  F2FP.SATFINITE.E5M2.F32.PACK_AB_MERGE_C R22, R23, R22, RZ ;  /* 0x000000161716723e */ /* 0x000fe200048060ff */
[----:B------:R-:W-:Y:S01]  /*9970*/  FFMA R35, R49, R77, R35 ;  /* 0x0000004d31237223 */ /* 0x000fe20000000023 */
[----:B------:R-:W-:Y:S02]  /*9980*/  F2FP.SATFINITE.E5M2.F32.PACK_AB_MERGE_C R6, R13, R12, R14 ;  /* 0x0000000c0d06723e */ /* 0x000fe4000480600e */
[----:B------:R-:W-:Y:S02]  /*9990*/  F2FP.SATFINITE.E5M2.F32.PACK_AB_MERGE_C R7, R17, R16, R7 ;  /* 0x000000101107723e */ /* 0x000fe40004806007 */
[----:B------:R-:W-:Y:S02]  /*99a0*/  F2FP.SATFINITE.E5M2.F32.PACK_AB_MERGE_C R20, R21, R20, R22 ;  /* 0x000000141514723e */ /* 0x000fe40004806016 */
[----:B------:R-:W-:Y:S01]  /*99b0*/  F2FP.SATFINITE.E5M2.F32.PACK_AB_MERGE_C R3, R27, R3, RZ ;  /* 0x000000031b03723e */ /* 0x000fe200048060ff */
[----:B------:R1:W-:Y:S01]  /*99c0*/  STS.128 [R100+UR49+0x5200], R4 ;  /* 0x0052000464007988 */ /* 0x0003e20008000c31 */
[----:B------:R-:W-:Y:S02]  /*99d0*/  F2FP.SATFINITE.E5M2.F32.PACK_AB_MERGE_C R22, R31, R26, RZ ;  /* 0x0000001a1f16723e */ /* 0x000fe400048060ff */
[----:B------:R-:W-:Y:S02]  /*99e0*/  F2FP.SATFINITE.E5M2.F32.PACK_AB_MERGE_C R23, R35, R30, RZ ;  /* 0x0000001e2317723e */ /* 0x000fe400048060ff */
[----:B------:R-:W-:Y:S02]  /*99f0*/  F2FP.SATFINITE.E5M2.F32.PACK_AB_MERGE_C R21, R2, R0, R3 ;  /* 0x000000000215723e */ /* 0x000fe40004806003 */
[----:B------:R-:W-:Y:S02]  /*9a00*/  F2FP.SATFINITE.E5M2.F32.PACK_AB_MERGE_C R22, R25, R24, R22 ;  /* 0x000000181916723e */ /* 0x000fe40004806016 */
[----:B------:R-:W-:Y:S02]  /*9a10*/  F2FP.SATFINITE.E5M2.F32.PACK_AB_MERGE_C R23, R29, R28, R23 ;  /* 0x0000001c1d17723e */ /* 0x000fe40004806017 */
[----:B------:R-:W-:Y:S03]  /*9a20*/  IADD3 R45, PT, PT, R45, 0x1, RZ ;  /* 0x000000012d2d7810 */ /* 0x000fe60007ffe0ff */
        /* <DEDUP_REMOVED lines=23> */
.L_x_145:
[----:B------:R-:W-:Y:S05]  /*9ba0*/  BSYNC.RECONVERGENT B0 ;  /* 0x0000000000007941 */ /* 0x000fea0003800200 */
.L_x_144:
[----:B------:R-:W-:Y:S01]  /*9bb0*/  BAR.SYNC.DEFER_BLOCKING 0x1, 0x80 ;  /* 0x0042000000007b1d */ /* 0x000fe20000010000 */
[----:B------:R-:W-:Y:S01]  /*9bc0*/  ISETP.NE.AND P2, PT, R110, RZ, PT ;  /* 0x000000ff6e00720c */ /* 0x000fe20003f45270 */
[----:B------:R-:W-:Y:S01]  /*9bd0*/  IMAD.IADD R15, R43, 0x1, R94 ;  /* 0x000000012b0f7824 */ /* 0x000fe200078e025e */
[----:B------:R-:W-:Y:S01]  /*9be0*/  ISETP.NE.AND P0, PT, R112, 0x2, PT ;  /* 0x000000027000780c */ /* 0x000fe20003f05270 */
[----:B------:R-:W-:Y:S01]  /*9bf0*/  IMAD.IADD R14, R44, 0x1, R95 ;  /* 0x000000012c0e7824 */ /* 0x000fe200078e025f */
[----:B------:R-:W-:Y:S02]  /*9c00*/  ISETP.NE.AND P1, PT, R45, 0x4, PT ;  /* 0x000000042d00780c */ /* 0x000fe40003f25270 */
[----:B------:R-:W-:Y:S02]  /*9c10*/  SEL R2, RZ, 0x1, P0 ;  /* 0x00000001ff027807 */ /* 0x000fe40000000000 */
[----:B------:R-:W-:Y:S02]  /*9c20*/  SEL R0, RZ, 0x1, P1 ;  /* 0x00000001ff007807 */ /* 0x000fe40000800000 */
[----:B------:R-:W-:Y:S02]  /*9c30*/  LOP3.LUT R106, R106, R2, RZ, 0x3c, !PT ;  /* 0x000000026a6a7212 */ /* 0x000fe400078e3cff */
[----:B------:R-:W-:Y:S02]  /*9c40*/  LOP3.LUT R107, R107, R0, RZ, 0x3c, !PT ;  /* 0x000000006b6b7212 */ /* 0x000fe400078e3cff */
[----:B------:R-:W-:Y:S02]  /*9c50*/  @P2 R2UR UR36, R103 ;  /* 0x00000000672422ca */ /* 0x000fe400000e0000 */
[----:B------:R-:W-:Y:S02]  /*9c60*/  SEL R112, R112, RZ, P0 ;  /* 0x000000ff70707207 */ /* 0x000fe40000000000 */
[----:B------:R-:W-:Y:S01]  /*9c70*/  SEL R45, R45, RZ, P1 ;  /* 0x000000ff2d2d7207 */ /* 0x000fe20000800000 */
[----:B------:R-:W-:Y:S10]  /*9c80*/  @P2 BRA `(.L_x_146) ;  /* 0xffffffb800fc2947 */ /* 0x000ff4000383ffff */
[----:B------:R-:W-:Y:S05]  /*9c90*/  EXIT ;  /* 0x000000000000794d */ /* 0x000fea0003800000 */
.L_x_24:
[----:B--2---:R2:W4:Y:S02]  /*9ca0*/  SYNCS.PHASECHK.TRANS64.TRYWAIT P0, [R2+URZ+0x140], R3 ;  /* 0x00014003020075a7 */ /* 0x00452400080011ff */
[----:B----4-:R-:W-:Y:S05]  /*9cb0*/  @!P0 NANOSLEEP.SYNCS 0x989680 ;  /* 0x009896800000895d */ /* 0x010fea0003900000 */
[----:B------:R-:W4:Y:S02]  /*9cc0*/  @!P0 SYNCS.PHASECHK.TRANS64 P0, [R2+URZ+0x140], R3 ;  /* 0x00014003020085a7 */ /* 0x000f2400080010ff */
[----:B----4-:R-:W-:Y:S05]  /*9cd0*/  @!P0 BRA `(.L_x_24) ;  /* 0xfffffffc00f08947 */ /* 0x010fea000383ffff */
[----:B------:R-:W-:Y:S05]  /*9ce0*/  BRA `(.L_x_147) ;  /* 0xffffff7800e87947 */ /* 0x000fea000383ffff */
.L_x_27:
[----:B------:R-:W-:-:S07]  /*9cf0*/  MOV R2, UR33 ;  /* 0x0000002100027c02 */ /* 0x000fce0008000f00 */
.L_x_148:
[----:B-1----:R1:W2:Y:S02]  /*9d00*/  SYNCS.PHASECHK.TRANS64.TRYWAIT P0, [R2+URZ+0x40], R4 ;  /* 0x00004004020075a7 */ /* 0x0022a400080011ff */
[----:B--2---:R-:W-:Y:S05]  /*9d10*/  @!P0 NANOSLEEP.SYNCS 0x989680 ;  /* 0x009896800000895d */ /* 0x004fea0003900000 */
[----:B------:R-:W2:Y:S02]  /*9d20*/  @!P0 SYNCS.PHASECHK.TRANS64 P0, [R2+URZ+0x40], R4 ;  /* 0x00004004020085a7 */ /* 0x000ea400080010ff */
[----:B--2---:R-:W-:Y:S05]  /*9d30*/  @!P0 BRA `(.L_x_148) ;  /* 0xfffffffc00f08947 */ /* 0x004fea000383ffff */
[----:B------:R-:W-:Y:S05]  /*9d40*/  BRA `(.L_x_26) ;  /* 0xffffff7c00507947 */ /* 0x000fea000383ffff */
.L_x_34:
[----:B-1----:R-:W-:-:S07]  /*9d50*/  MOV R2, UR17 ;  /* 0x0000001100027c02 */ /* 0x002fce0008000f00 */
.L_x_149:
[----:B-1----:R1:W2:Y:S02]  /*9d60*/  SYNCS.PHASECHK.TRANS64.TRYWAIT P0, [R2+URZ+0x40], R4 ;  /* 0x00004004020075a7 */ /* 0x0022a400080011ff */
[----:B--2---:R-:W-:Y:S05]  /*9d70*/  @!P0 NANOSLEEP.SYNCS 0x989680 ;  /* 0x009896800000895d */ /* 0x004fea0003900000 */
[----:B------:R-:W2:Y:S02]  /*9d80*/  @!P0 SYNCS.PHASECHK.TRANS64 P0, [R2+URZ+0x40], R4 ;  /* 0x00004004020085a7 */ /* 0x000ea400080010ff */
[----:B--2---:R-:W-:Y:S05]  /*9d90*/  @!P0 BRA `(.L_x_149) ;  /* 0xfffffffc00f08947 */ /* 0x004fea000383ffff */
[----:B------:R-:W-:Y:S05]  /*9da0*/  BRA `(.L_x_33) ;  /* 0xffffff80000c7947 */ /* 0x000fea000383ffff */
.L_x_39:
[----:B-1----:R1:W2:Y:S02]  /*9db0*/  SYNCS.PHASECHK.TRANS64.TRYWAIT P0, [R2+URZ+0xd0], R3 ;  /* 0x0000d003020075a7 */ /* 0x0022a400080011ff */
[----:B--2---:R-:W-:Y:S05]  /*9dc0*/  @!P0 NANOSLEEP.SYNCS 0x989680 ;  /* 0x009896800000895d */ /* 0x004fea0003900000 */
[----:B------:R-:W2:Y:S02]  /*9dd0*/  @!P0 SYNCS.PHASECHK.TRANS64 P0, [R2+URZ+0xd0], R3 ;  /* 0x0000d003020085a7 */ /* 0x000ea400080010ff */
[----:B--2---:R-:W-:Y:S05]  /*9de0*/  @!P0 BRA `(.L_x_39) ;  /* 0xfffffffc00f08947 */ /* 0x004fea000383ffff */
[----:B------:R-:W-:Y:S05]  /*9df0*/  BRA `(.L_x_150) ;  /* 0xffffff8000b07947 */ /* 0x000fea000383ffff */
.L_x_43:
[----:B---3--:R-:W-:-:S07]  /*9e00*/  MOV R0, UR4 ;  /* 0x0000000400007c02 */ /* 0x008fce0008000f00 */
.L_x_151:
[----:B-1----:R1:W2:Y:S02]  /*9e10*/  SYNCS.PHASECHK.TRANS64.TRYWAIT P0, [R0+URZ], R2 ;  /* 0x00000002000075a7 */ /* 0x0022a400080011ff */
[----:B--2---:R-:W-:Y:S05]  /*9e20*/  @!P0 NANOSLEEP.SYNCS 0x989680 ;  /* 0x009896800000895d */ /* 0x004fea0003900000 */
[----:B------:R-:W2:Y:S02]  /*9e30*/  @!P0 SYNCS.PHASECHK.TRANS64 P0, [R0+URZ], R2 ;  /* 0x00000002000085a7 */ /* 0x000ea400080010ff */
[----:B--2---:R-:W-:Y:S05]  /*9e40*/  @!P0 BRA `(.L_x_151) ;  /* 0xfffffffc00f08947 */ /* 0x004fea000383ffff */
[----:B------:R-:W-:Y:S05]  /*9e50*/  BRA `(.L_x_152) ;  /* 0xffffff8800207947 */ /* 0x000fea000383ffff */
.L_x_44:
[----:B---3--:R-:W-:-:S07]  /*9e60*/  MOV R0, UR4 ;  /* 0x0000000400007c02 */ /* 0x008fce0008000f00 */
.L_x_153:
[----:B-1----:R1:W2:Y:S02]  /*9e70*/  SYNCS.PHASECHK.TRANS64.TRYWAIT P0, [R0+URZ], R3 ;  /* 0x00000003000075a7 */ /* 0x0022a400080011ff */
[----:B--2---:R-:W-:Y:S05]  /*9e80*/  @!P0 NANOSLEEP.SYNCS 0x989680 ;  /* 0x009896800000895d */ /* 0x004fea0003900000 */
[----:B------:R-:W2:Y:S02]  /*9e90*/  @!P0 SYNCS.PHASECHK.TRANS64 P0, [R0+URZ], R3 ;  /* 0x00000003000085a7 */ /* 0x000ea400080010ff */
[----:B--2---:R-:W-:Y:S05]  /*9ea0*/  @!P0 BRA `(.L_x_153) ;  /* 0xfffffffc00f08947 */ /* 0x004fea000383ffff */
[----:B------:R-:W-:Y:S05]  /*9eb0*/  BRA `(.L_x_154) ;  /* 0xffffff88002c7947 */ /* 0x000fea000383ffff */
.L_x_45:
[----:B---3--:R-:W-:-:S07]  /*9ec0*/  MOV R0, UR4 ;  /* 0x0000000400007c02 */ /* 0x008fce0008000f00 */
.L_x_155:
[----:B-1----:R1:W2:Y:S02]  /*9ed0*/  SYNCS.PHASECHK.TRANS64.TRYWAIT P0, [R0+URZ], R3 ;  /* 0x00000003000075a7 */ /* 0x0022a400080011ff */
[----:B--2---:R-:W-:Y:S05]  /*9ee0*/  @!P0 NANOSLEEP.SYNCS 0x989680 ;  /* 0x009896800000895d */ /* 0x004fea0003900000 */
[----:B------:R-:W2:Y:S02]  /*9ef0*/  @!P0 SYNCS.PHASECHK.TRANS64 P0, [R0+URZ], R3 ;  /* 0x00000003000085a7 */ /* 0x000ea400080010ff */
[----:B--2---:R-:W-:Y:S05]  /*9f00*/  @!P0 BRA `(.L_x_155) ;  /* 0xfffffffc00f08947 */ /* 0x004fea000383ffff */
[----:B------:R-:W-:Y:S05]  /*9f10*/  BRA `(.L_x_156) ;  /* 0xffffff8800387947 */ /* 0x000fea000383ffff */
.L_x_46:
[----:B---3--:R-:W-:-:S07]  /*9f20*/  MOV R0, UR4 ;  /* 0x0000000400007c02 */ /* 0x008fce0008000f00 */
.L_x_157:
[----:B-1----:R1:W2:Y:S02]  /*9f30*/  SYNCS.PHASECHK.TRANS64.TRYWAIT P0, [R0+URZ], R3 ;  /* 0x00000003000075a7 */ /* 0x0022a400080011ff */
[----:B--2---:R-:W-:Y:S05]  /*9f40*/  @!P0 NANOSLEEP.SYNCS 0x989680 ;  /* 0x009896800000895d */ /* 0x004fea0003900000 */
[----:B------:R-:W2:Y:S02]  /*9f50*/  @!P0 SYNCS.PHASECHK.TRANS64 P0, [R0+URZ], R3 ;  /* 0x00000003000085a7 */ /* 0x000ea400080010ff */
[----:B--2---:R-:W-:Y:S05]  /*9f60*/  @!P0 BRA `(.L_x_157) ;  /* 0xfffffffc00f08947 */ /* 0x004fea000383ffff */
[----:B------:R-:W-:Y:S05]  /*9f70*/  BRA `(.L_x_158) ;  /* 0xffffff8800447947 */ /* 0x000fea000383ffff */
.L_x_47:
[----:B---3--:R-:W-:-:S07]  /*9f80*/  MOV R0, UR4 ;  /* 0x0000000400007c02 */ /* 0x008fce0008000f00 */
.L_x_159:
[----:B-1----:R1:W2:Y:S02]  /*9f90*/  SYNCS.PHASECHK.TRANS64.TRYWAIT P0, [R0+URZ], R3 ;  /* 0x00000003000075a7 */ /* 0x0022a400080011ff */
[----:B--2---:R-:W-:Y:S05]  /*9fa0*/  @!P0 NANOSLEEP.SYNCS 0x989680 ;  /* 0x009896800000895d */ /* 0x004fea0003900000 */
[----:B------:R-:W2:Y:S02]  /*9fb0*/  @!P0 SYNCS.PHASECHK.TRANS64 P0, [R0+URZ], R3 ;  /* 0x00000003000085a7 */ /* 0x000ea400080010ff */
[----:B--2---:R-:W-:Y:S05]  /*9fc0*/  @!P0 BRA `(.L_x_159) ;  /* 0xfffffffc00f08947 */ /* 0x004fea000383ffff */
[----:B------:R-:W-:Y:S05]  /*9fd0*/  BRA `(.L_x_160) ;  /* 0xffffff8800507947 */ /* 0x000fea000383ffff */
.L_x_48:
[----:B---3--:R-:W-:-:S07]  /*9fe0*/  MOV R0, UR4 ;  /* 0x0000000400007c02 */ /* 0x008fce0008000f00 */
.L_x_161:
[----:B-1----:R1:W2:Y:S02]  /*9ff0*/  SYNCS.PHASECHK.TRANS64.TRYWAIT P0, [R0+URZ], R3 ;  /* 0x00000003000075a7 */ /* 0x0022a400080011ff */
[----:B--2---:R-:W-:Y:S05]  /*a000*/  @!P0 NANOSLEEP.SYNCS 0x989680 ;  /* 0x009896800000895d */ /* 0x004fea0003900000 */
[----:B------:R-:W2:Y:S02]  /*a010*/  @!P0 SYNCS.PHASECHK.TRANS64 P0, [R0+URZ], R3 ;  /* 0x00000003000085a7 */ /* 0x000ea400080010ff */
[----:B--2---:R-:W-:Y:S05]  /*a020*/  @!P0 BRA `(.L_x_161) ;  /* 0xfffffffc00f08947 */ /* 0x004fea000383ffff */
[----:B------:R-:W-:Y:S05]  /*a030*/  BRA `(.L_x_162) ;  /* 0xffffff88005c7947 */ /* 0x000fea000383ffff */
.L_x_49:
[----:B---3--:R-:W-:-:S07]  /*a040*/  MOV R0, UR4 ;  /* 0x0000000400007c02 */ /* 0x008fce0008000f00 */
.L_x_163:
[----:B-1----:R1:W2:Y:S02]  /*a050*/  SYNCS.PHASECHK.TRANS64.TRYWAIT P0, [R0+URZ], R3 ;  /* 0x00000003000075a7 */ /* 0x0022a400080011ff */
[----:B--2---:R-:W-:Y:S05]  /*a060*/  @!P0 NANOSLEEP.SYNCS 0x989680 ;  /* 0x009896800000895d */ /* 0x004fea0003900000 */
[----:B------:R-:W2:Y:S02]  /*a070*/  @!P0 SYNCS.PHASECHK.TRANS64 P0, [R0+URZ], R3 ;  /* 0x00000003000085a7 */ /* 0x000ea400080010ff */
[----:B--2---:R-:W-:Y:S05]  /*a080*/  @!P0 BRA `(.L_x_163) ;  /* 0xfffffffc00f08947 */ /* 0x004fea000383ffff */
[----:B------:R-:W-:Y:S05]  /*a090*/  BRA `(.L_x_164) ;  /* 0xffffff8800687947 */ /* 0x000fea000383ffff */
.L_x_52:
[----:B-1----:R1:W2:Y:S02]  /*a0a0*/  SYNCS.PHASECHK.TRANS64.TRYWAIT P0, [R0+URZ+0x130], R4 ;  /* 0x00013004000075a7 */ /* 0x0022a400080011ff */
[----:B--2---:R-:W-:Y:S05]  /*a0b0*/  @!P0 NANOSLEEP.SYNCS 0x989680 ;  /* 0x009896800000895d */ /* 0x004fea0003900000 */
[----:B------:R-:W2:Y:S02]  /*a0c0*/  @!P0 SYNCS.PHASECHK.TRANS64 P0, [R0+URZ+0x130], R4 ;  /* 0x00013004000085a7 */ /* 0x000ea400080010ff */
[----:B--2---:R-:W-:Y:S05]  /*a0d0*/  @!P0 BRA `(.L_x_52) ;  /* 0xfffffffc00f08947 */ /* 0x004fea000383ffff */
[----:B------:R-:W-:Y:S05]  /*a0e0*/  BRA `(.L_x_165) ;  /* 0xffffff8800c87947 */ /* 0x000fea000383ffff */
.L_x_53:
[----:B------:R-:W-:-:S07]  /*a0f0*/  MOV R0, UR5 ;  /* 0x0000000500007c02 */ /* 0x000fce0008000f00 */
.L_x_166:
[----:B-1----:R1:W2:Y:S02]  /*a100*/  SYNCS.PHASECHK.TRANS64.TRYWAIT P0, [R0+URZ+0xe0], R5 ;  /* 0x0000e005000075a7 */ /* 0x0022a400080011ff */
[----:B--2---:R-:W-:Y:S05]  /*a110*/  @!P0 NANOSLEEP.SYNCS 0x989680 ;  /* 0x009896800000895d */ /* 0x004fea0003900000 */
[----:B------:R-:W2:Y:S02]  /*a120*/  @!P0 SYNCS.PHASECHK.TRANS64 P0, [R0+URZ+0xe0], R5 ;  /* 0x0000e005000085a7 */ /* 0x000ea400080010ff */
[----:B--2---:R-:W-:Y:S05]  /*a130*/  @!P0 BRA `(.L_x_166) ;  /* 0xfffffffc00f08947 */ /* 0x004fea000383ffff */
[----:B------:R-:W-:Y:S05]  /*a140*/  BRA `(.L_x_167) ;  /* 0xffffff8800d87947 */ /* 0x000fea000383ffff */
.L_x_54:
[----:B-1----:R1:W2:Y:S02]  /*a150*/  SYNCS.PHASECHK.TRANS64.TRYWAIT P1, [R0+URZ+0xd0], R4 ;  /* 0x0000d004000075a7 */ /* 0x0022a400080211ff */
[----:B--2---:R-:W-:Y:S05]  /*a160*/  @!P1 NANOSLEEP.SYNCS 0x989680 ;  /* 0x009896800000995d */ /* 0x004fea0003900000 */
[----:B------:R-:W2:Y:S02]  /*a170*/  @!P1 SYNCS.PHASECHK.TRANS64 P1, [R0+URZ+0xd0], R4 ;  /* 0x0000d004000095a7 */ /* 0x000ea400080210ff */
[----:B--2---:R-:W-:Y:S05]  /*a180*/  @!P1 BRA `(.L_x_54) ;  /* 0xfffffffc00f09947 */ /* 0x004fea000383ffff */
[----:B------:R-:W-:Y:S05]  /*a190*/  BRA `(.L_x_168) ;  /* 0xffffff8c00087947 */ /* 0x000fea000383ffff */
.L_x_57:
[----:B------:R-:W-:-:S07]  /*a1a0*/  MOV R0, UR5 ;  /* 0x0000000500007c02 */ /* 0x000fce0008000f00 */
.L_x_169:
[----:B-1----:R1:W2:Y:S02]  /*a1b0*/  SYNCS.PHASECHK.TRANS64.TRYWAIT P0, [R0+URZ+0xe0], R2 ;  /* 0x0000e002000075a7 */ /* 0x0022a400080011ff */
[----:B--2---:R-:W-:Y:S05]  /*a1c0*/  @!P0 NANOSLEEP.SYNCS 0x989680 ;  /* 0x009896800000895d */ /* 0x004fea0003900000 */
[----:B------:R-:W2:Y:S02]  /*a1d0*/  @!P0 SYNCS.PHASECHK.TRANS64 P0, [R0+URZ+0xe0], R2 ;  /* 0x0000e002000085a7 */ /* 0x000ea400080010ff */
[----:B--2---:R-:W-:Y:S05]  /*a1e0*/  @!P0 BRA `(.L_x_169) ;  /* 0xfffffffc00f08947 */ /* 0x004fea000383ffff */
[----:B------:R-:W-:Y:S05]  /*a1f0*/  BRA `(.L_x_56) ;  /* 0xffffff8c005c7947 */ /* 0x000fea000383ffff */
.L_x_66:
[----:B-1----:R-:W-:-:S04]  /*a200*/  MOV R4, UR6 ;  /* 0x0000000600047c02 */ /* 0x002fc80008000f00 */
[----:B------:R1:W2:Y:S03]  /*a210*/  SYNCS.PHASECHK.TRANS64.TRYWAIT P0, [R4+URZ+0x8], R5 ;  /* 0x00000805040075a7 */ /* 0x0002a600080011ff */
[----:B--2---:R-:W-:Y:S05]  /*a220*/  @!P0 NANOSLEEP.SYNCS 0x989680 ;  /* 0x009896800000895d */ /* 0x004fea0003900000 */
[----:B------:R-:W2:Y:S02]  /*a230*/  @!P0 SYNCS.PHASECHK.TRANS64 P0, [R4+URZ+0x8], R5 ;  /* 0x00000805040085a7 */ /* 0x000ea400080010ff */
[----:B--2---:R-:W-:Y:S05]  /*a240*/  @!P0 BRA `(.L_x_66) ;  /* 0xfffffffc00ec8947 */ /* 0x004fea000383ffff */
[----:B------:R-:W-:Y:S05]  /*a250*/  BRA `(.L_x_65) ;  /* 0xffffff9000107947 */ /* 0x000fea000383ffff */
.L_x_68:
[----:B------:R-:W-:Y:S01]  /*a260*/  BSSY B0, `(.L_x_170) ;  /* 0x0000006000007945 */ /* 0x000fe20003800000 */
[----:B------:R-:W-:-:S07]  /*a270*/  MOV R15, 0xffffffff ;  /* 0xffffffff000f7802 */ /* 0x000fce0000000f00 */
[----:B-1---5:R-:W-:Y:S05]  /*a280*/  WARPSYNC.COLLECTIVE R15, `(.L_x_171) ;  /* 0x000000000f0c7348 */ /* 0x022fea0003c00000 */
[----:B------:R-:W-:Y:S02]  /*a290*/  ELECT P6, UR79, PT ;  /* 0x00000000004f782f */ /* 0x000fe400038c0000 */
[----:B------:R-:W-:Y:S01]  /*a2a0*/  MOV R14, UR79 ;  /* 0x0000004f000e7c02 */ /* 0x000fe20008000f00 */
[----:B-1---5:R-:W-:Y:S10]  /*a2b0*/  ENDCOLLECTIVE ;  /* 0x000000000000791b */ /* 0x022ff40003800000 */
.L_x_171:
[----:B------:R-:W-:Y:S05]  /*a2c0*/  BSYNC B0 ;  /* 0x0000000000007941 */ /* 0x000fea0003800000 */
.L_x_170:
[----:B------:R-:W-:Y:S05]  /*a2d0*/  BRA `(.L_x_172) ;  /* 0xffffff9000407947 */ /* 0x000fea000383ffff */
.L_x_70:
[----:B-1----:R-:W-:-:S04]  /*a2e0*/  MOV R2, UR6 ;  /* 0x0000000600027c02 */ /* 0x002fc80008000f00 */
[----:B------:R1:W2:Y:S03]  /*a2f0*/  SYNCS.PHASECHK.TRANS64.TRYWAIT P0, [R2+URZ+0x8], R3 ;  /* 0x00000803020075a7 */ /* 0x0002a600080011ff */
[----:B--2---:R-:W-:Y:S05]  /*a300*/  @!P0 NANOSLEEP.SYNCS 0x989680 ;  /* 0x009896800000895d */ /* 0x004fea0003900000 */
[----:B------:R-:W2:Y:S02]  /*a310*/  @!P0 SYNCS.PHASECHK.TRANS64 P0, [R2+URZ+0x8], R3 ;  /* 0x00000803020085a7 */ /* 0x000ea400080010ff */
[----:B--2---:R-:W-:Y:S05]  /*a320*/  @!P0 BRA `(.L_x_70) ;  /* 0xfffffffc00ec8947 */ /* 0x004fea000383ffff */
[----:B------:R-:W-:Y:S05]  /*a330*/  BRA `(.L_x_69) ;  /* 0xffffff9000447947 */ /* 0x000fea000383ffff */
.L_x_71:
[----:B-1----:R1:W2:Y:S02]  /*a340*/  SYNCS.PHASECHK.TRANS64.TRYWAIT P0, [R0+URZ+0xd0], R4 ;  /* 0x0000d004000075a7 */ /* 0x0022a400080011ff */
[----:B--2---:R-:W-:Y:S05]  /*a350*/  @!P0 NANOSLEEP.SYNCS 0x989680 ;  /* 0x009896800000895d */ /* 0x004fea0003900000 */
[----:B------:R-:W2:Y:S02]  /*a360*/  @!P0 SYNCS.PHASECHK.TRANS64 P0, [R0+URZ+0xd0], R4 ;  /* 0x0000d004000085a7 */ /* 0x000ea400080010ff */
[----:B--2---:R-:W-:Y:S05]  /*a370*/  @!P0 BRA `(.L_x_71) ;  /* 0xfffffffc00f08947 */ /* 0x004fea000383ffff */
[----:B------:R-:W-:Y:S05]  /*a380*/  BRA `(.L_x_173) ;  /* 0xffffff9400307947 */ /* 0x000fea000383ffff */
.L_x_73:
[----:B------:R-:W-:-:S07]  /*a390*/  MOV R0, UR9 ;  /* 0x0000000900007c02 */ /* 0x000fce0008000f00 */
.L_x_174:
[----:B-1----:R1:W2:Y:S02]  /*a3a0*/  SYNCS.PHASECHK.TRANS64.TRYWAIT P0, [R0+URZ+0x110], R4 ;  /* 0x00011004000075a7 */ /* 0x0022a400080011ff */
[----:B--2---:R-:W-:Y:S05]  /*a3b0*/  @!P0 NANOSLEEP.SYNCS 0x989680 ;  /* 0x009896800000895d */ /* 0x004fea0003900000 */
[----:B------:R-:W2:Y:S02]  /*a3c0*/  @!P0 SYNCS.PHASECHK.TRANS64 P0, [R0+URZ+0x110], R4 ;  /* 0x00011004000085a7 */ /* 0x000ea400080010ff */
[----:B--2---:R-:W-:Y:S05]  /*a3d0*/  @!P0 BRA `(.L_x_174) ;  /* 0xfffffffc00f08947 */ /* 0x004fea000383ffff */
[----:B------:R-:W-:Y:S05]  /*a3e0*/  BRA `(.L_x_175) ;  /* 0xffffff94007c7947 */ /* 0x000fea000383ffff */
.L_x_76:
[----:B------:R-:W-:Y:S07]  /*a3f0*/  MOV R0, UR8 ;  /* 0x0000000800007c02 */ /* 0x000fee0008000f00 */
.L_x_176:
[----:B-1----:R1:W2:Y:S02]  /*a400*/  SYNCS.PHASECHK.TRANS64.TRYWAIT P0, [R0+URZ], R4 ;  /* 0x00000004000075a7 */ /* 0x0022a400080011ff */
[----:B--2---:R-:W-:Y:S05]  /*a410*/  @!P0 NANOSLEEP.SYNCS 0x989680 ;  /* 0x009896800000895d */ /* 0x004fea0003900000 */
[----:B------:R-:W2:Y:S02]  /*a420*/  @!P0 SYNCS.PHASECHK.TRANS64 P0, [R0+URZ], R4 ;  /* 0x00000004000085a7 */ /* 0x000ea400080010ff */
[----:B--2---:R-:W-:Y:S05]  /*a430*/  @!P0 BRA `(.L_x_176) ;  /* 0xfffffffc00f08947 */ /* 0x004fea000383ffff */
[----:B------:R-:W-:Y:S05]  /*a440*/  BRA `(.L_x_75) ;  /* 0xffffff9400907947 */ /* 0x000fea000383ffff */
.L_x_80:
[----:B-1----:R-:W-:-:S07]  /*a450*/  MOV R0, UR8 ;  /* 0x0000000800007c02 */ /* 0x002fce0008000f00 */
.L_x_177:
[----:B-1----:R1:W2:Y:S02]  /*a460*/  SYNCS.PHASECHK.TRANS64.TRYWAIT P0, [R0+URZ], R2 ;  /* 0x00000002000075a7 */ /* 0x0022a400080011ff */
[----:B--2---:R-:W-:Y:S05]  /*a470*/  @!P0 NANOSLEEP.SYNCS 0x989680 ;  /* 0x009896800000895d */ /* 0x004fea0003900000 */
[----:B------:R-:W2:Y:S02]  /*a480*/  @!P0 SYNCS.PHASECHK.TRANS64 P0, [R0+URZ], R2 ;  /* 0x00000002000085a7 */ /* 0x000ea400080010ff */
[----:B--2---:R-:W-:Y:S05]  /*a490*/  @!P0 BRA `(.L_x_177) ;  /* 0xfffffffc00f08947 */ /* 0x004fea000383ffff */
[----:B------:R-:W-:Y:S05]  /*a4a0*/  BRA `(.L_x_178) ;  /* 0xffffff9800847947 */ /* 0x000fea000383ffff */
.L_x_81:
[----:B------:R-:W-:-:S07]  /*a4b0*/  MOV R0, UR8 ;  /* 0x0000000800007c02 */ /* 0x000fce0008000f00 */
.L_x_179:
[----:B-1----:R1:W2:Y:S02]  /*a4c0*/  SYNCS.PHASECHK.TRANS64.TRYWAIT P0, [R0+URZ], R3 ;  /* 0x00000003000075a7 */ /* 0x0022a400080011ff */
[----:B--2---:R-:W-:Y:S05]  /*a4d0*/  @!P0 NANOSLEEP.SYNCS 0x989680 ;  /* 0x009896800000895d */ /* 0x004fea0003900000 */
[----:B------:R-:W2:Y:S02]  /*a4e0*/  @!P0 SYNCS.PHASECHK.TRANS64 P0, [R0+URZ], R3 ;  /* 0x00000003000085a7 */ /* 0x000ea400080010ff */
[----:B--2---:R-:W-:Y:S05]  /*a4f0*/  @!P0 BRA `(.L_x_179) ;  /* 0xfffffffc00f08947 */ /* 0x004fea000383ffff */
[----:B------:R-:W-:Y:S05]  /*a500*/  BRA `(.L_x_180) ;  /* 0xffffff9800907947 */ /* 0x000fea000383ffff */
.L_x_82:
[----:B------:R-:W-:-:S07]  /*a510*/  MOV R0, UR8 ;  /* 0x0000000800007c02 */ /* 0x000fce0008000f00 */
.L_x_181:
[----:B-1----:R1:W2:Y:S02]  /*a520*/  SYNCS.PHASECHK.TRANS64.TRYWAIT P0, [R0+URZ], R3 ;  /* 0x00000003000075a7 */ /* 0x0022a400080011ff */
[----:B--2---:R-:W-:Y:S05]  /*a530*/  @!P0 NANOSLEEP.SYNCS 0x989680 ;  /* 0x009896800000895d */ /* 0x004fea0003900000 */
[----:B------:R-:W2:Y:S02]  /*a540*/  @!P0 SYNCS.PHASECHK.TRANS64 P0, [R0+URZ], R3 ;  /* 0x00000003000085a7 */ /* 0x000ea400080010ff */
[----:B--2---:R-:W-:Y:S05]  /*a550*/  @!P0 BRA `(.L_x_181) ;  /* 0xfffffffc00f08947 */ /* 0x004fea000383ffff */
[----:B------:R-:W-:Y:S05]  /*a560*/  BRA `(.L_x_182) ;  /* 0xffffff98009c7947 */ /* 0x000fea000383ffff */
.L_x_85:
[----:B------:R-:W-:-:S07]  /*a570*/  MOV R0, UR7 ;  /* 0x0000000700007c02 */ /* 0x000fce0008000f00 */
.L_x_183:
[----:B-1----:R1:W2:Y:S02]  /*a580*/  SYNCS.PHASECHK.TRANS64.TRYWAIT P1, [R0+URZ+0x150], R2 ;  /* 0x00015002000075a7 */ /* 0x0022a400080211ff */
[----:B--2---:R-:W-:Y:S05]  /*a590*/  @!P1 NANOSLEEP.SYNCS 0x989680 ;  /* 0x009896800000995d */ /* 0x004fea0003900000 */
[----:B------:R-:W2:Y:S02]  /*a5a0*/  @!P1 SYNCS.PHASECHK.TRANS64 P1, [R0+URZ+0x150], R2 ;  /* 0x00015002000095a7 */ /* 0x000ea400080210ff */
[----:B--2---:R-:W-:Y:S05]  /*a5b0*/  @!P1 BRA `(.L_x_183) ;  /* 0xfffffffc00f09947 */ /* 0x004fea000383ffff */
[----:B------:R-:W-:Y:S05]  /*a5c0*/  BRA `(.L_x_184) ;  /* 0xffffff9800e87947 */ /* 0x000fea000383ffff */
.L_x_90:
[----:B--2---:R2:W4:Y:S02]  /*a5d0*/  SYNCS.PHASECHK.TRANS64.TRYWAIT P0, [R0+URZ+0xd0], R2 ;  /* 0x0000d002000075a7 */ /* 0x00452400080011ff */
[----:B----4-:R-:W-:Y:S05]  /*a5e0*/  @!P0 NANOSLEEP.SYNCS 0x989680 ;  /* 0x009896800000895d */ /* 0x010fea0003900000 */
[----:B------:R-:W4:Y:S02]  /*a5f0*/  @!P0 SYNCS.PHASECHK.TRANS64 P0, [R0+URZ+0xd0], R2 ;  /* 0x0000d002000085a7 */ /* 0x000f2400080010ff */
[----:B----4-:R-:W-:Y:S05]  /*a600*/  @!P0 BRA `(.L_x_90) ;  /* 0xfffffffc00f08947 */ /* 0x010fea000383ffff */
[----:B------:R-:W-:Y:S05]  /*a610*/  BRA `(.L_x_185) ;  /* 0xffffff9c00fc7947 */ /* 0x000fea000383ffff */
.L_x_93:
[----:B------:R-:W-:Y:S07]  /*a620*/  MOV R0, UR7 ;  /* 0x0000000700007c02 */ /* 0x000fee0008000f00 */
.L_x_186:
[----:B--2---:R2:W4:Y:S02]  /*a630*/  SYNCS.PHASECHK.TRANS64.TRYWAIT P0, [R0+URZ+0xc8], R2 ;  /* 0x0000c802000075a7 */ /* 0x00452400080011ff */
[----:B----4-:R-:W-:Y:S05]  /*a640*/  @!P0 NANOSLEEP.SYNCS 0x989680 ;  /* 0x009896800000895d */ /* 0x010fea0003900000 */
[----:B------:R-:W4:Y:S02]  /*a650*/  @!P0 SYNCS.PHASECHK.TRANS64 P0, [R0+URZ+0xc8], R2 ;  /* 0x0000c802000085a7 */ /* 0x000f2400080010ff */
[----:B----4-:R-:W-:Y:S05]  /*a660*/  @!P0 BRA `(.L_x_186) ;  /* 0xfffffffc00f08947 */ /* 0x010fea000383ffff */
[----:B------:R-:W-:Y:S05]  /*a670*/  BRA `(.L_x_92) ;  /* 0xffffffa000dc7947 */ /* 0x000fea000383ffff */
.L_x_96:
[----:B------:R-:W-:Y:S07]  /*a680*/  MOV R0, UR7 ;  /* 0x0000000700007c02 */ /* 0x000fee0008000f00 */
.L_x_187:
[----:B-1----:R1:W2:Y:S02]  /*a690*/  SYNCS.PHASECHK.TRANS64.TRYWAIT P0, [R0+URZ+0xa0], R14 ;  /* 0x0000a00e000075a7 */ /* 0x0022a400080011ff */
[----:B--2---:R-:W-:Y:S05]  /*a6a0*/  @!P0 NANOSLEEP.SYNCS 0x989680 ;  /* 0x009896800000895d */ /* 0x004fea0003900000 */
[----:B------:R-:W2:Y:S02]  /*a6b0*/  @!P0 SYNCS.PHASECHK.TRANS64 P0, [R0+URZ+0xa0], R14 ;  /* 0x0000a00e000085a7 */ /* 0x000ea400080010ff */
[----:B--2---:R-:W-:Y:S05]  /*a6c0*/  @!P0 BRA `(.L_x_187) ;  /* 0xfffffffc00f08947 */ /* 0x004fea000383ffff */
[----:B------:R-:W-:Y:S05]  /*a6d0*/  BRA `(.L_x_188) ;  /* 0xffffffa400547947 */ /* 0x000fea000383ffff */
.L_x_97:
[----:B------:R-:W-:Y:S07]  /*a6e0*/  MOV R0, UR7 ;  /* 0x0000000700007c02 */ /* 0x000fee0008000f00 */
.L_x_189:
[----:B-1----:R1:W2:Y:S02]  /*a6f0*/  SYNCS.PHASECHK.TRANS64.TRYWAIT P0, [R0+URZ+0xa8], R14 ;  /* 0x0000a80e000075a7 */ /* 0x0022a400080011ff */
[----:B--2---:R-:W-:Y:S05]  /*a700*/  @!P0 NANOSLEEP.SYNCS 0x989680 ;  /* 0x009896800000895d */ /* 0x004fea0003900000 */
[----:B------:R-:W2:Y:S02]  /*a710*/  @!P0 SYNCS.PHASECHK.TRANS64 P0, [R0+URZ+0xa8], R14 ;  /* 0x0000a80e000085a7 */ /* 0x000ea400080010ff */
[----:B--2---:R-:W-:Y:S05]  /*a720*/  @!P0 BRA `(.L_x_189) ;  /* 0xfffffffc00f08947 */ /* 0x004fea000383ffff */
[----:B------:R-:W-:Y:S05]  /*a730*/  BRA `(.L_x_190) ;  /* 0xffffffa400ac7947 */ /* 0x000fea000383ffff */
.L_x_98:
[----:B------:R-:W-:Y:S07]  /*a740*/  MOV R0, UR7 ;  /* 0x0000000700007c02 */ /* 0x000fee0008000f00 */
.L_x_191:
[----:B-1----:R1:W2:Y:S02]  /*a750*/  SYNCS.PHASECHK.TRANS64.TRYWAIT P0, [R0+URZ+0xb0], R14 ;  /* 0x0000b00e000075a7 */ /* 0x0022a400080011ff */
[----:B--2---:R-:W-:Y:S05]  /*a760*/  @!P0 NANOSLEEP.SYNCS 0x989680 ;  /* 0x009896800000895d */ /* 0x004fea0003900000 */
[----:B------:R-:W2:Y:S02]  /*a770*/  @!P0 SYNCS.PHASECHK.TRANS64 P0, [R0+URZ+0xb0], R14 ;  /* 0x0000b00e000085a7 */ /* 0x000ea400080010ff */
[----:B--2---:R-:W-:Y:S05]  /*a780*/  @!P0 BRA `(.L_x_191) ;  /* 0xfffffffc00f08947 */ /* 0x004fea000383ffff */
[----:B------:R-:W-:Y:S05]  /*a790*/  BRA `(.L_x_192) ;  /* 0xffffffa800087947 */ /* 0x000fea000383ffff */
.L_x_99:
[----:B------:R-:W-:Y:S07]  /*a7a0*/  MOV R0, UR7 ;  /* 0x0000000700007c02 */ /* 0x000fee0008000f00 */
.L_x_193:
[----:B-1----:R1:W2:Y:S02]  /*a7b0*/  SYNCS.PHASECHK.TRANS64.TRYWAIT P0, [R0+URZ+0xb8], R14 ;  /* 0x0000b80e000075a7 */ /* 0x0022a400080011ff */
[----:B--2---:R-:W-:Y:S05]  /*a7c0*/  @!P0 NANOSLEEP.SYNCS 0x989680 ;  /* 0x009896800000895d */ /* 0x004fea0003900000 */
[----:B------:R-:W2:Y:S02]  /*a7d0*/  @!P0 SYNCS.PHASECHK.TRANS64 P0, [R0+URZ+0xb8], R14 ;  /* 0x0000b80e000085a7 */ /* 0x000ea400080010ff */
[----:B--2---:R-:W-:Y:S05]  /*a7e0*/  @!P0 BRA `(.L_x_193) ;  /* 0xfffffffc00f08947 */ /* 0x004fea000383ffff */
[----:B------:R-:W-:Y:S05]  /*a7f0*/  BRA `(.L_x_194) ;  /* 0xffffffa800a87947 */ /* 0x000fea000383ffff */
.L_x_101:
[----:B------:R-:W-:-:S07]  /*a800*/  MOV R0, UR7 ;  /* 0x0000000700007c02 */ /* 0x000fce0008000f00 */
.L_x_195:
[----:B-1----:R1:W4:Y:S02]  /*a810*/  SYNCS.PHASECHK.TRANS64.TRYWAIT P0, [R0+URZ+0xa0], R2 ;  /* 0x0000a002000075a7 */ /* 0x00232400080011ff */
[----:B----4-:R-:W-:Y:S05]  /*a820*/  @!P0 NANOSLEEP.SYNCS 0x989680 ;  /* 0x009896800000895d */ /* 0x010fea0003900000 */
[----:B------:R-:W4:Y:S02]  /*a830*/  @!P0 SYNCS.PHASECHK.TRANS64 P0, [R0+URZ+0xa0], R2 ;  /* 0x0000a002000085a7 */ /* 0x000f2400080010ff */
[----:B----4-:R-:W-:Y:S05]  /*a840*/  @!P0 BRA `(.L_x_195) ;  /* 0xfffffffc00f08947 */ /* 0x010fea000383ffff */
[----:B------:R-:W-:Y:S05]  /*a850*/  BRA `(.L_x_196) ;  /* 0xffffffac00307947 */ /* 0x000fea000383ffff */
.L_x_102:
[----:B-1----:R-:W-:-:S07]  /*a860*/  MOV R0, UR7 ;  /* 0x0000000700007c02 */ /* 0x002fce0008000f00 */
.L_x_197:
[----:B-1----:R1:W4:Y:S02]  /*a870*/  SYNCS.PHASECHK.TRANS64.TRYWAIT P0, [R0+URZ+0xa8], R2 ;  /* 0x0000a802000075a7 */ /* 0x00232400080011ff */
[----:B----4-:R-:W-:Y:S05]  /*a880*/  @!P0 NANOSLEEP.SYNCS 0x989680 ;  /* 0x009896800000895d */ /* 0x010fea0003900000 */
[----:B------:R-:W4:Y:S02]  /*a890*/  @!P0 SYNCS.PHASECHK.TRANS64 P0, [R0+URZ+0xa8], R2 ;  /* 0x0000a802000085a7 */ /* 0x000f2400080010ff */
[----:B----4-:R-:W-:Y:S05]  /*a8a0*/  @!P0 BRA `(.L_x_197) ;  /* 0xfffffffc00f08947 */ /* 0x010fea000383ffff */
[----:B------:R-:W-:Y:S05]  /*a8b0*/  BRA `(.L_x_198) ;  /* 0xffffffac00207947 */ /* 0x000fea000383ffff */
.L_x_103:
[----:B-1----:R-:W-:-:S07]  /*a8c0*/  MOV R0, UR7 ;  /* 0x0000000700007c02 */ /* 0x002fce0008000f00 */
.L_x_199:
[----:B-1----:R1:W4:Y:S02]  /*a8d0*/  SYNCS.PHASECHK.TRANS64.TRYWAIT P0, [R0+URZ+0xb0], R2 ;  /* 0x0000b002000075a7 */ /* 0x00232400080011ff */
[----:B----4-:R-:W-:Y:S05]  /*a8e0*/  @!P0 NANOSLEEP.SYNCS 0x989680 ;  /* 0x009896800000895d */ /* 0x010fea0003900000 */
[----:B------:R-:W4:Y:S02]  /*a8f0*/  @!P0 SYNCS.PHASECHK.TRANS64 P0, [R0+URZ+0xb0], R2 ;  /* 0x0000b002000085a7 */ /* 0x000f2400080010ff */
[----:B----4-:R-:W-:Y:S05]  /*a900*/  @!P0 BRA `(.L_x_199) ;  /* 0xfffffffc00f08947 */ /* 0x010fea000383ffff */
[----:B------:R-:W-:Y:S05]  /*a910*/  BRA `(.L_x_200) ;  /* 0xffffffac00107947 */ /* 0x000fea000383ffff */
.L_x_105:
[----:B--2---:R2:W3:Y:S02]  /*a920*/  SYNCS.PHASECHK.TRANS64.TRYWAIT P0, [R0+URZ+0xd0], R2 ;  /* 0x0000d002000075a7 */ /* 0x0044e400080011ff */
[----:B---3--:R-:W-:Y:S05]  /*a930*/  @!P0 NANOSLEEP.SYNCS 0x989680 ;  /* 0x009896800000895d */ /* 0x008fea0003900000 */
[----:B------:R-:W3:Y:S02]  /*a940*/  @!P0 SYNCS.PHASECHK.TRANS64 P0, [R0+URZ+0xd0], R2 ;  /* 0x0000d002000085a7 */ /* 0x000ee400080010ff */
[----:B---3--:R-:W-:Y:S05]  /*a950*/  @!P0 BRA `(.L_x_105) ;  /* 0xfffffffc00f08947 */ /* 0x008fea000383ffff */
[----:B------:R-:W-:Y:S05]  /*a960*/  BRA `(.L_x_201) ;  /* 0xffffffac00d87947 */ /* 0x000fea000383ffff */
.L_x_116:
[----:B-1----:R1:W2:Y:S02]  /*a970*/  SYNCS.PHASECHK.TRANS64.TRYWAIT P1, [R3+URZ+0x80], R0 ;  /* 0x00008000030075a7 */ /* 0x0022a400080211ff */
[----:B--2---:R-:W-:Y:S05]  /*a980*/  @!P1 NANOSLEEP.SYNCS 0x989680 ;  /* 0x009896800000995d */ /* 0x004fea0003900000 */
[----:B------:R-:W2:Y:S02]  /*a990*/  @!P1 SYNCS.PHASECHK.TRANS64 P1, [R3+URZ+0x80], R0 ;  /* 0x00008000030095a7 */ /* 0x000ea400080210ff */
[----:B--2---:R-:W-:Y:S05]  /*a9a0*/  @!P1 BRA `(.L_x_116) ;  /* 0xfffffffc00f09947 */ /* 0x004fea000383ffff */
[----:B------:R-:W-:Y:S05]  /*a9b0*/  BRA `(.L_x_115) ;  /* 0xffffffb800f07947 */ /* 0x000fea000383ffff */
.L_x_118:
[----:B-1----:R1:W2:Y:S02]  /*a9c0*/  SYNCS.PHASECHK.TRANS64.TRYWAIT P0, [R111+URZ+0xf0], R4 ;  /* 0x0000f0046f0075a7 */ /* 0x0022a400080011ff */
[----:B--2---:R-:W-:Y:S05]  /*a9d0*/  @!P0 NANOSLEEP.SYNCS 0x989680 ;  /* 0x009896800000895d */ /* 0x004fea0003900000 */
[----:B------:R-:W2:Y:S02]  /*a9e0*/  @!P0 SYNCS.PHASECHK.TRANS64 P0, [R111+URZ+0xf0], R4 ;  /* 0x0000f0046f0085a7 */ /* 0x000ea400080010ff */
[----:B--2---:R-:W-:Y:S05]  /*a9f0*/  @!P0 BRA `(.L_x_118) ;  /* 0xfffffffc00f08947 */ /* 0x004fea000383ffff */
[----:B------:R-:W-:Y:S05]  /*aa00*/  BRA `(.L_x_117) ;  /* 0xffffffbc00447947 */ /* 0x000fea000383ffff */
.L_x_126:
[----:B--2---:R2:W3:Y:S02]  /*aa10*/  SYNCS.PHASECHK.TRANS64.TRYWAIT P0, [R0+URZ+0x80], R3 ;  /* 0x00008003000075a7 */ /* 0x0044e400080011ff */
[----:B---3--:R-:W-:Y:S05]  /*aa20*/  @!P0 NANOSLEEP.SYNCS 0x989680 ;  /* 0x009896800000895d */ /* 0x008fea0003900000 */
[----:B------:R-:W3:Y:S02]  /*aa30*/  @!P0 SYNCS.PHASECHK.TRANS64 P0, [R0+URZ+0x80], R3 ;  /* 0x00008003000085a7 */ /* 0x000ee400080010ff */
[----:B---3--:R-:W-:Y:S05]  /*aa40*/  @!P0 BRA `(.L_x_126) ;  /* 0xfffffffc00f08947 */ /* 0x008fea000383ffff */
[----:B------:R-:W-:Y:S05]  /*aa50*/  BRA `(.L_x_125) ;  /* 0xffffffc800487947 */ /* 0x000fea000383ffff */
.L_x_134:
[----:B--2---:R2:W3:Y:S02]  /*aa60*/  SYNCS.PHASECHK.TRANS64.TRYWAIT P0, [R0+URZ+0x80], R4 ;  /* 0x00008004000075a7 */ /* 0x0044e400080011ff */
[----:B---3--:R-:W-:Y:S05]  /*aa70*/  @!P0 NANOSLEEP.SYNCS 0x989680 ;  /* 0x009896800000895d */ /* 0x008fea0003900000 */
[----:B------:R-:W3:Y:S02]  /*aa80*/  @!P0 SYNCS.PHASECHK.TRANS64 P0, [R0+URZ+0x80], R4 ;  /* 0x00008004000085a7 */ /* 0x000ee400080010ff */
[----:B---3--:R-:W-:Y:S05]  /*aa90*/  @!P0 BRA `(.L_x_134) ;  /* 0xfffffffc00f08947 */ /* 0x008fea000383ffff */
[----:B------:R-:W-:Y:S05]  /*aaa0*/  BRA `(.L_x_133) ;  /* 0xffffffd4009c7947 */ /* 0x000fea000383ffff */
.L_x_142:
[----:B--2---:R2:W3:Y:S02]  /*aab0*/  SYNCS.PHASECHK.TRANS64.TRYWAIT P0, [R0+URZ+0x80], R4 ;  /* 0x00008004000075a7 */ /* 0x0044e400080011ff */
[----:B---3--:R-:W-:Y:S05]  /*aac0*/  @!P0 NANOSLEEP.SYNCS 0x989680 ;  /* 0x009896800000895d */ /* 0x008fea0003900000 */
[----:B------:R-:W3:Y:S02]  /*aad0*/  @!P0 SYNCS.PHASECHK.TRANS64 P0, [R0+URZ+0x80], R4 ;  /* 0x00008004000085a7 */ /* 0x000ee400080010ff */
[----:B---3--:R-:W-:Y:S05]  /*aae0*/  @!P0 BRA `(.L_x_142) ;  /* 0xfffffffc00f08947 */ /* 0x008fea000383ffff */
[----:B------:R-:W-:Y:S05]  /*aaf0*/  BRA `(.L_x_141) ;  /* 0xffffffe000f87947 */ /* 0x000fea000383ffff */
        .weak           $__internal_0_$__cuda_sm10x_tcgen05_guardrail_trap_col_being_dealloced_not_returned_by_alloc
        .type           $__internal_0_$__cuda_sm10x_tcgen05_guardrail_trap_col_being_dealloced_not_returned_by_alloc,@function
        .size           $__internal_0_$__cuda_sm10x_tcgen05_guardrail_trap_col_being_dealloced_not_returned_by_alloc,($__internal_1_$__cuda_sm10x_tcgen05_guardrail_trap_phase_invalid_during_alloc - $__internal_0_$__cuda_sm10x_tcgen05_guardrail_trap_col_being_dealloced_not_returned_by_alloc)
$__internal_0_$__cuda_sm10x_tcgen05_guardrail_trap_col_being_dealloced_not_returned_by_alloc:
[----:B------:R-:W-:Y:S05]  /*ab00*/  BPT.TRAP 0x1 ;  /* 0x000000040000795c */ /* 0x000fea0000300000 */
[----:B------:R-:W-:-:S04]  /*ab10*/  HFMA2 R3, -RZ, RZ, 0, 0 ;  /* 0x00000000ff037431 */ /* 0x000fc800000001ff */
[----:B------:R-:W-:Y:S05]  /*ab20*/  RET.REL.NODEC R2 `(_ZN7cutlass13device_kernelINS_4gemm6kernel13GemmUniversalIN4cute5tupleIJiiiiEEENS1_10collective13CollectiveMmaINS1_35MainloopSm100TmaUmmaWarpSpecializedILi8ELi2ELi4ENS5_IJNS4_1CILi2EEENSA_ILi1EEESC_EEEEENS5_IJNSA_ILi128EEENSA_ILi256EEESF_EEENS_12float_e5m2_tENS5_IJlSC_lEEESI_SJ_NS4_8TiledMMAINS4_8MMA_AtomIJNS4_10MMA_TraitsINS4_25SM100_MMA_F8F6F4_2x1SM_SSEJSI_SI_fSF_SG_NS4_17integral_constantINS4_4UMMA5MajorELSQ_0EEESR_NSO_INSP_7ScaleInELSS_0EEEST_EEEEEENS4_6LayoutINS5_IJSC_SC_SC_EEENS5_IJNSA_ILi0EEESY_SY_EEEEENS5_IJNS4_10UnderscoreES11_S11_EEEEENS4_18SM100_TMA_2SM_LOADENS4_14ComposedLayoutINS4_7SwizzleILi3ELi4ELi3EEENS4_18smem_ptr_flag_bitsILi8EEENSW_INS5_IJNSA_ILi8EEESF_EEENS5_IJSF_SC_EEEEEEEvNS4_8identityES14_S1E_vS1F_EENS_8epilogue10collective18CollectiveEpilogueINS1H_23Sm100TmaWarpSpecializedILi4ELi2ELi32ELb0ELb0EEEJNS5_IJNSA_ILi64EEESG_SF_EEENS5_IJNSW_IS1M_SC_EENSW_INS5_IJNSA_ILi32EEESB_EEENS5_IJSC_SF_EEEEEEEESI_SJ_SI_SJ_NS1H_6fusion15FusionCallbacksIS1L_NS1U_17LinearCombinationISI_fSI_fLNS_15FloatRoundStyleE2EEES1N_S1T_JEEENS4_5SM1004TMEM4LOAD26SM100_TMEM_LOAD_32dp32b32xENS4_13SM90_TMA_LOADENS15_INS16_ILi1ELi4ELi3EEES19_NSW_INS5_IJS1A_S1P_EEENS5_IJS1P_SC_EEEEEEENS4_39AutoVectorizingCopyWithAssumedAlignmentILi128EEENS4_14SM90_TMA_STOREES29_S2B_S2B_EEEvvEEEEvNT_6ParamsE) ;  /* 0xffffff5402347950 */ /* 0x000fea0003c3ffff */
        .weak           $__internal_1_$__cuda_sm10x_tcgen05_guardrail_trap_phase_invalid_during_alloc
        .type           $__internal_1_$__cuda_sm10x_tcgen05_guardrail_trap_phase_invalid_during_alloc,@function
        .size           $__internal_1_$__cuda_sm10x_tcgen05_guardrail_trap_phase_invalid_during_alloc,($__internal_2_$__cuda_sm10x_tcgen05_guardrail_trap_unallocated_columns_being_dealloced - $__internal_1_$__cuda_sm10x_tcgen05_guardrail_trap_phase_invalid_during_alloc)
$__internal_1_$__cuda_sm10x_tcgen05_guardrail_trap_phase_invalid_during_alloc:
[----:B------:R-:W-:Y:S05]  /*ab30*/  BPT.TRAP 0x1 ;  /* 0x000000040000795c */ /* 0x000fea0000300000 */
[----:B------:R-:W-:-:S04]  /*ab40*/  MOV R3, 0x0 ;  /* 0x0000000000037802 */ /* 0x000fc80000000f00 */
[----:B------:R-:W-:Y:S05]  /*ab50*/  RET.REL.NODEC R2 `(_ZN7cutlass13device_kernelINS_4gemm6kernel13GemmUniversalIN4cute5tupleIJiiiiEEENS1_10collective13CollectiveMmaINS1_35MainloopSm100TmaUmmaWarpSpecializedILi8ELi2ELi4ENS5_IJNS4_1CILi2EEENSA_ILi1EEESC_EEEEENS5_IJNSA_ILi128EEENSA_ILi256EEESF_EEENS_12float_e5m2_tENS5_IJlSC_lEEESI_SJ_NS4_8TiledMMAINS4_8MMA_AtomIJNS4_10MMA_TraitsINS4_25SM100_MMA_F8F6F4_2x1SM_SSEJSI_SI_fSF_SG_NS4_17integral_constantINS4_4UMMA5MajorELSQ_0EEESR_NSO_INSP_7ScaleInELSS_0EEEST_EEEEEENS4_6LayoutINS5_IJSC_SC_SC_EEENS5_IJNSA_ILi0EEESY_SY_EEEEENS5_IJNS4_10UnderscoreES11_S11_EEEEENS4_18SM100_TMA_2SM_LOADENS4_14ComposedLayoutINS4_7SwizzleILi3ELi4ELi3EEENS4_18smem_ptr_flag_bitsILi8EEENSW_INS5_IJNSA_ILi8EEESF_EEENS5_IJSF_SC_EEEEEEEvNS4_8identityES14_S1E_vS1F_EENS_8epilogue10collective18CollectiveEpilogueINS1H_23Sm100TmaWarpSpecializedILi4ELi2ELi32ELb0ELb0EEEJNS5_IJNSA_ILi64EEESG_SF_EEENS5_IJNSW_IS1M_SC_EENSW_INS5_IJNSA_ILi32EEESB_EEENS5_IJSC_SF_EEEEEEEESI_SJ_SI_SJ_NS1H_6fusion15FusionCallbacksIS1L_NS1U_17LinearCombinationISI_fSI_fLNS_15FloatRoundStyleE2EEES1N_S1T_JEEENS4_5SM1004TMEM4LOAD26SM100_TMEM_LOAD_32dp32b32xENS4_13SM90_TMA_LOADENS15_INS16_ILi1ELi4ELi3EEES19_NSW_INS5_IJS1A_S1P_EEENS5_IJS1P_SC_EEEEEEENS4_39AutoVectorizingCopyWithAssumedAlignmentILi128EEENS4_14SM90_TMA_STOREES29_S2B_S2B_EEEvvEEEEvNT_6ParamsE) ;  /* 0xffffff5402287950 */ /* 0x000fea0003c3ffff */
        .weak           $__internal_2_$__cuda_sm10x_tcgen05_guardrail_trap_unallocated_columns_being_dealloced
        .type           $__internal_2_$__cuda_sm10x_tcgen05_guardrail_trap_unallocated_columns_being_dealloced,@function
        .size           $__internal_2_$__cuda_sm10x_tcgen05_guardrail_trap_unallocated_columns_being_dealloced,(.L_x_203 - $__internal_2_$__cuda_sm10x_tcgen05_guardrail_trap_unallocated_columns_being_dealloced)
$__internal_2_$__cuda_sm10x_tcgen05_guardrail_trap_unallocated_columns_being_dealloced:
[----:B------:R-:W-:Y:S05]  /*ab60*/  BPT.TRAP 0x1 ;  /* 0x000000040000795c */ /* 0x000fea0000300000 */
[----:B------:R-:W-:-:S04]  /*ab70*/  HFMA2 R3, -RZ, RZ, 0, 0 ;  /* 0x00000000ff037431 */ /* 0x000fc800000001ff */
[----:B------:R-:W-:Y:S05]  /*ab80*/  RET.REL.NODEC R2 `(_ZN7cutlass13device_kernelINS_4gemm6kernel13GemmUniversalIN4cute5tupleIJiiiiEEENS1_10collective13CollectiveMmaINS1_35MainloopSm100TmaUmmaWarpSpecializedILi8ELi2ELi4ENS5_IJNS4_1CILi2EEENSA_ILi1EEESC_EEEEENS5_IJNSA_ILi128EEENSA_ILi256EEESF_EEENS_12float_e5m2_tENS5_IJlSC_lEEESI_SJ_NS4_8TiledMMAINS4_8MMA_AtomIJNS4_10MMA_TraitsINS4_25SM100_MMA_F8F6F4_2x1SM_SSEJSI_SI_fSF_SG_NS4_17integral_constantINS4_4UMMA5MajorELSQ_0EEESR_NSO_INSP_7ScaleInELSS_0EEEST_EEEEEENS4_6LayoutINS5_IJSC_SC_SC_EEENS5_IJNSA_ILi0EEESY_SY_EEEEENS5_IJNS4_10UnderscoreES11_S11_EEEEENS4_18SM100_TMA_2SM_LOADENS4_14ComposedLayoutINS4_7SwizzleILi3ELi4ELi3EEENS4_18smem_ptr_flag_bitsILi8EEENSW_INS5_IJNSA_ILi8EEESF_EEENS5_IJSF_SC_EEEEEEEvNS4_8identityES14_S1E_vS1F_EENS_8epilogue10collective18CollectiveEpilogueINS1H_23Sm100TmaWarpSpecializedILi4ELi2ELi32ELb0ELb0EEEJNS5_IJNSA_ILi64EEESG_SF_EEENS5_IJNSW_IS1M_SC_EENSW_INS5_IJNSA_ILi32EEESB_EEENS5_IJSC_SF_EEEEEEEESI_SJ_SI_SJ_NS1H_6fusion15FusionCallbacksIS1L_NS1U_17LinearCombinationISI_fSI_fLNS_15FloatRoundStyleE2EEES1N_S1T_JEEENS4_5SM1004TMEM4LOAD26SM100_TMEM_LOAD_32dp32b32xENS4_13SM90_TMA_LOADENS15_INS16_ILi1ELi4ELi3EEES19_NSW_INS5_IJS1A_S1P_EEENS5_IJS1P_SC_EEEEEEENS4_39AutoVectorizingCopyWithAssumedAlignmentILi128EEENS4_14SM90_TMA_STOREES29_S2B_S2B_EEEvvEEEEvNT_6ParamsE) ;  /* 0xffffff54021c7950 */ /* 0x000fea0003c3ffff */
.L_x_202:
[----:B------:R-:W-:-:S00]  /*ab90*/  BRA `(.L_x_202) ;  /* 0xfffffffc00fc7947 */ /* 0x000fc0000383ffff */
[----:B------:R-:W-:-:S00]  /*aba0*/  NOP ;  /* 0x0000000000007918 */ /* 0x000fc00000000000 */
        /* <DEDUP_REMOVED lines=13> */
.L_x_203:


//--------------------- .nv.global.init           --------------------------
	.section	.nv.global.init,"aw",@progbits
.nv.global.init:
	.type		$str$27,@object
	.size		$str$27,($str$28 - $str$27)
$str$27:
        /*0000*/ 	.byte	0x28, 0x61, 0x64, 0x64, 0x72, 0x65, 0x73, 0x73, 0x20, 0x26, 0x20, 0x6d, 0x61, 0x73, 0x6b, 0x29
        /*0010*/ 	.byte	0x20, 0x3d, 0x3d, 0x20, 0x30, 0x00
	.type		$str$28,@object
	.size		$str$28,($str$26 - $str$28)
$str$28:
        /*0016*/ 	.byte	0x2f, 0x74, 0x6d, 0x70, 0x2f, 0x63, 0x75, 0x74, 0x6c, 0x61, 0x73, 0x73, 0x5f, 0x73, 0x77, 0x65
        /*0026*/ 	.byte	0x65, 0x70, 0x5f, 0x73, 0x72, 0x63, 0x2f, 0x69, 0x6e, 0x63, 0x6c, 0x75, 0x64, 0x65, 0x2f, 0x63
        /*0036*/ 	.byte	0x75, 0x74, 0x65, 0x2f, 0x70, 0x6f, 0x69, 0x6e, 0x74, 0x65, 0x72, 0x5f, 0x66, 0x6c, 0x61, 0x67
        /*0046*/ 	.byte	0x67, 0x65, 0x64, 0x2e, 0x68, 0x70, 0x70, 0x00
	.type		$str$26,@object
	.size		$str$26,($str$25 - $str$26)
$str$26:
        /*004e*/ 	.byte	0x2f, 0x74, 0x6d, 0x70, 0x2f, 0x63, 0x75, 0x74, 0x6c, 0x61, 0x73, 0x73, 0x5f, 0x73, 0x77, 0x65
        /*005e*/ 	.byte	0x65, 0x70, 0x5f, 0x73, 0x72, 0x63, 0x2f, 0x69, 0x6e, 0x63, 0x6c, 0x75, 0x64, 0x65, 0x2f, 0x63
        /*006e*/ 	.byte	0x75, 0x74, 0x65, 0x2f, 0x61, 0x74, 0x6f, 0x6d, 0x2f, 0x63, 0x6f, 0x70, 0x79, 0x5f, 0x74, 0x72
        /*007e*/ 	.byte	0x61, 0x69, 0x74, 0x73, 0x5f, 0x73, 0x6d, 0x31, 0x30, 0x30, 0x2e, 0x68, 0x70, 0x70, 0x00
	.type		$str$25,@object
	.size		$str$25,(__unnamed_1 - $str$25)
$str$25:
        /*008d*/ 	.byte	0x28, 0x28, 0x75, 0x69, 0x6e, 0x74, 0x33, 0x32, 0x5f, 0x74, 0x28, 0x74, 0x68, 0x72, 0x65, 0x61
        /*009d*/ 	.byte	0x64, 0x49, 0x64, 0x78, 0x2e, 0x78, 0x29, 0x20, 0x2f, 0x20, 0x33, 0x32, 0x29, 0x20, 0x25, 0x20
        /*00ad*/ 	.byte	0x34, 0x29, 0x20, 0x3d, 0x3d, 0x20, 0x28, 0x28, 0x28, 0x74, 0x6d, 0x65, 0x6d, 0x5f, 0x61, 0x64
        /*00bd*/ 	.byte	0x64, 0x72, 0x20, 0x3e, 0x3e, 0x20, 0x31, 0x36, 0x29, 0x20, 0x2f, 0x20, 0x33, 0x32, 0x29, 0x20
        /*00cd*/ 	.byte	0x25, 0x20, 0x34, 0x29, 0x00
	.type		__unnamed_1,@object
	.size		__unnamed_1,(__unnamed_2 - __unnamed_1)
__unnamed_1:
        /*00d2*/ 	.byte	0x61, 0x75, 0x74, 0x6f, 0x20, 0x63, 0x75, 0x74, 0x65, 0x3a, 0x3a, 0x61, 0x73, 0x5f, 0x70, 0x6f
        /* <DEDUP_REMOVED lines=24> */
        /*0262*/ 	.byte	0x3a, 0x3a, 0x43, 0x3c, 0x34, 0x30, 0x39, 0x36, 0x3e, 0x3e, 0x3e, 0x3e, 0x5d, 0x00
	.type		__unnamed_2,@object
	.size		__unnamed_2,(__unnamed_3 - __unnamed_2)
__unnamed_2:
        /* <DEDUP_REMOVED lines=26> */
	.type		__unnamed_3,@object
	.size		__unnamed_3,(.L_3 - __unnamed_3)
__unnamed_3:
        /* <DEDUP_REMOVED lines=40> */
        /*068e*/ 	.byte	0x74, 0x65, 0x3a, 0x3a, 0x43, 0x3c, 0x30, 0x3e, 0x3e, 0x3e, 0x3e, 0x5d, 0x00
.L_3:


//--------------------- .nv.shared._ZN7cutlass13device_kernelINS_4gemm6kernel13GemmUniversalIN4cute5tupleIJiiiiEEENS1_10collective13CollectiveMmaINS1_35MainloopSm100TmaUmmaWarpSpecializedILi8ELi2ELi4ENS5_IJNS4_1CILi2EEENSA_ILi1EEESC_EEEEENS5_IJNSA_ILi128EEENSA_ILi256EEESF_EEENS_12float_e5m2_tENS5_IJlSC_lEEESI_SJ_NS4_8TiledMMAINS4_8MMA_AtomIJNS4_10MMA_TraitsINS4_25SM100_MMA_F8F6F4_2x1SM_SSEJSI_SI_fSF_SG_NS4_17integral_constantINS4_4UMMA5MajorELSQ_0EEESR_NSO_INSP_7ScaleInELSS_0EEEST_EEEEEENS4_6LayoutINS5_IJSC_SC_SC_EEENS5_IJNSA_ILi0EEESY_SY_EEEEENS5_IJNS4_10UnderscoreES11_S11_EEEEENS4_18SM100_TMA_2SM_LOADENS4_14ComposedLayoutINS4_7SwizzleILi3ELi4ELi3EEENS4_18smem_ptr_flag_bitsILi8EEENSW_INS5_IJNSA_ILi8EEESF_EEENS5_IJSF_SC_EEEEEEEvNS4_8identityES14_S1E_vS1F_EENS_8epilogue10collective18CollectiveEpilogueINS1H_23Sm100TmaWarpSpecializedILi4ELi2ELi32ELb0ELb0EEEJNS5_IJNSA_ILi64EEESG_SF_EEENS5_IJNSW_IS1M_SC_EENSW_INS5_IJNSA_ILi32EEESB_EEENS5_IJSC_SF_EEEEEEEESI_SJ_SI_SJ_NS1H_6fusion15FusionCallbacksIS1L_NS1U_17LinearCombinationISI_fSI_fLNS_15FloatRoundStyleE2EEES1N_S1T_JEEENS4_5SM1004TMEM4LOAD26SM100_TMEM_LOAD_32dp32b32xENS4_13SM90_TMA_LOADENS15_INS16_ILi1ELi4ELi3EEES19_NSW_INS5_IJS1A_S1P_EEENS5_IJS1P_SC_EEEEEEENS4_39AutoVectorizingCopyWithAssumedAlignmentILi128EEENS4_14SM90_TMA_STOREES29_S2B_S2B_EEEvvEEEEvNT_6ParamsE --------------------------
	.section	.nv.shared._ZN7cutlass13device_kernelINS_4gemm6kernel13GemmUniversalIN4cute5tupleIJiiiiEEENS1_10collective13CollectiveMmaINS1_35MainloopSm100TmaUmmaWarpSpecializedILi8ELi2ELi4ENS5_IJNS4_1CILi2EEENSA_ILi1EEESC_EEEEENS5_IJNSA_ILi128EEENSA_ILi256EEESF_EEENS_12float_e5m2_tENS5_IJlSC_lEEESI_SJ_NS4_8TiledMMAINS4_8MMA_AtomIJNS4_10MMA_TraitsINS4_25SM100_MMA_F8F6F4_2x1SM_SSEJSI_SI_fSF_SG_NS4_17integral_constantINS4_4UMMA5MajorELSQ_0EEESR_NSO_INSP_7ScaleInELSS_0EEEST_EEEEEENS4_6LayoutINS5_IJSC_SC_SC_EEENS5_IJNSA_ILi0EEESY_SY_EEEEENS5_IJNS4_10UnderscoreES11_S11_EEEEENS4_18SM100_TMA_2SM_LOADENS4_14ComposedLayoutINS4_7SwizzleILi3ELi4ELi3EEENS4_18smem_ptr_flag_bitsILi8EEENSW_INS5_IJNSA_ILi8EEESF_EEENS5_IJSF_SC_EEEEEEEvNS4_8identityES14_S1E_vS1F_EENS_8epilogue10collective18CollectiveEpilogueINS1H_23Sm100TmaWarpSpecializedILi4ELi2ELi32ELb0ELb0EEEJNS5_IJNSA_ILi64EEESG_SF_EEENS5_IJNSW_IS1M_SC_EENSW_INS5_IJNSA_ILi32EEESB_EEENS5_IJSC_SF_EEEEEEEESI_SJ_SI_SJ_NS1H_6fusion15FusionCallbacksIS1L_NS1U_17LinearCombinationISI_fSI_fLNS_15FloatRoundStyleE2EEES1N_S1T_JEEENS4_5SM1004TMEM4LOAD26SM100_TMEM_LOAD_32dp32b32xENS4_13SM90_TMA_LOADENS15_INS16_ILi1ELi4ELi3EEES19_NSW_INS5_IJS1A_S1P_EEENS5_IJS1P_SC_EEEEEEENS4_39AutoVectorizingCopyWithAssumedAlignmentILi128EEENS4_14SM90_TMA_STOREES29_S2B_S2B_EEEvvEEEEvNT_6ParamsE,"aw",@nobits
	.sectionflags	@""
	.align	16
	.zero		1024


//--------------------- .nv.shared.reserved.0     --------------------------
	.section	.nv.shared.reserved.0,"aw",@nobits
	.weak		__nv_reservedSMEM_offset_0_alias
	.size		__nv_reservedSMEM_offset_0_alias, 0, 64
	.other		__nv_reservedSMEM_offset_0_alias,@"STO_CUDA_RESERVED_SHARED STV_DEFAULT"
__nv_reservedSMEM_offset_0_alias:
	.zero		0
.nv.shared.reserved.0:
	.zero		64
	.weak		__nv_reservedSMEM_tcgen05_partition
	.type		__nv_reservedSMEM_tcgen05_partition,@object
	.size		__nv_reservedSMEM_tcgen05_partition,(.L_0 - __nv_reservedSMEM_tcgen05_partition)
__nv_reservedSMEM_tcgen05_partition:
	.zero		32
.L_0:


//--------------------- .nv.global                --------------------------
	.section	.nv.global,"aw",@nobits
.nv.global:
	.type		_ZN39_INTERNAL_34a55aec_4_k_cu_3b427df8_87004cute1_E,@object
	.size		_ZN39_INTERNAL_34a55aec_4_k_cu_3b427df8_87004cute1_E,(_ZN39_INTERNAL_34a55aec_4_k_cu_3b427df8_87004cuda3std3__45__cpo6cbeginE - _ZN39_INTERNAL_34a55aec_4_k_cu_3b427df8_87004cute1_E)
_ZN39_INTERNAL_34a55aec_4_k_cu_3b427df8_87004cute1_E:
	.zero		1
	.type		_ZN39_INTERNAL_34a55aec_4_k_cu_3b427df8_87004cuda3std3__45__cpo6cbeginE,@object
	.size		_ZN39_INTERNAL_34a55aec_4_k_cu_3b427df8_87004cuda3std3__45__cpo6cbeginE,(_ZN39_INTERNAL_34a55aec_4_k_cu_3b427df8_87004cuda3std3__48in_placeE - _ZN39_INTERNAL_34a55aec_4_k_cu_3b427df8_87004cuda3std3__45__cpo6cbeginE)
_ZN39_INTERNAL_34a55aec_4_k_cu_3b427df8_87004cuda3std3__45__cpo6cbeginE:
	.zero		1
	.type		_ZN39_INTERNAL_34a55aec_4_k_cu_3b427df8_87004cuda3std3__48in_placeE,@object
	.size		_ZN39_INTERNAL_34a55aec_4_k_cu_3b427df8_87004cuda3std3__48in_placeE,(_ZN39_INTERNAL_34a55aec_4_k_cu_3b427df8_87004cuda3std6ranges3__45__cpo9iter_moveE - _ZN39_INTERNAL_34a55aec_4_k_cu_3b427df8_87004cuda3std3__48in_placeE)
_ZN39_INTERNAL_34a55aec_4_k_cu_3b427df8_87004cuda3std3__48in_placeE:
	.zero		1
	.type		_ZN39_INTERNAL_34a55aec_4_k_cu_3b427df8_87004cuda3std6ranges3__45__cpo9iter_moveE,@object
	.size		_ZN39_INTERNAL_34a55aec_4_k_cu_3b427df8_87004cuda3std6ranges3__45__cpo9iter_moveE,(_ZN39_INTERNAL_34a55aec_4_k_cu_3b427df8_87004cuda3std3__45__cpo5beginE - _ZN39_INTERNAL_34a55aec_4_k_cu_3b427df8_87004cuda3std6ranges3__45__cpo9iter_moveE)
_ZN39_INTERNAL_34a55aec_4_k_cu_3b427df8_87004cuda3std6ranges3__45__cpo9iter_moveE:
	.zero		1
	.type		_ZN39_INTERNAL_34a55aec_4_k_cu_3b427df8_87004cuda3std3__45__cpo5beginE,@object
	.size		_ZN39_INTERNAL_34a55aec_4_k_cu_3b427df8_87004cuda3std3__45__cpo5beginE,(_ZN39_INTERNAL_34a55aec_4_k_cu_3b427df8_87004cuda3std3__441_GLOBAL__N__34a55aec_4_k_cu_3b427df8_87006ignoreE - _ZN39_INTERNAL_34a55aec_4_k_cu_3b427df8_87004cuda3std3__45__cpo5beginE)
_ZN39_INTERNAL_34a55aec_4_k_cu_3b427df8_87004cuda3std3__45__cpo5beginE:
	.zero		1
	.type		_ZN39_INTERNAL_34a55aec_4_k_cu_3b427df8_87004cuda3std3__441_GLOBAL__N__34a55aec_4_k_cu_3b427df8_87006ignoreE,@object
	.size		_ZN39_INTERNAL_34a55aec_4_k_cu_3b427df8_87004cuda3std3__441_GLOBAL__N__34a55aec_4_k_cu_3b427df8_87006ignoreE,(_ZN39_INTERNAL_34a55aec_4_k_cu_3b427df8_87004cute7productE - _ZN39_INTERNAL_34a55aec_4_k_cu_3b427df8_87004cuda3std3__441_GLOBAL__N__34a55aec_4_k_cu_3b427df8_87006ignoreE)
_ZN39_INTERNAL_34a55aec_4_k_cu_3b427df8_87004cuda3std3__441_GLOBAL__N__34a55aec_4_k_cu_3b427df8_87006ignoreE:
	.zero		1
	.type		_ZN39_INTERNAL_34a55aec_4_k_cu_3b427df8_87004cute7productE,@object
	.size		_ZN39_INTERNAL_34a55aec_4_k_cu_3b427df8_87004cute7productE,(_ZN39_INTERNAL_34a55aec_4_k_cu_3b427df8_87004cuda3std3__45__cpo3endE - _ZN39_INTERNAL_34a55aec_4_k_cu_3b427df8_87004cute7productE)
_ZN39_INTERNAL_34a55aec_4_k_cu_3b427df8_87004cute7productE:
	.zero		1
	.type		_ZN39_INTERNAL_34a55aec_4_k_cu_3b427df8_87004cuda3std3__45__cpo3endE,@object
	.size		_ZN39_INTERNAL_34a55aec_4_k_cu_3b427df8_87004cuda3std3__45__cpo3endE,(_ZN39_INTERNAL_34a55aec_4_k_cu_3b427df8_87004cuda3std3__419piecewise_constructE - _ZN39_INTERNAL_34a55aec_4_k_cu_3b427df8_87004cuda3std3__45__cpo3endE)
_ZN39_INTERNAL_34a55aec_4_k_cu_3b427df8_87004cuda3std3__45__cpo3endE:
	.zero		1
	.type		_ZN39_INTERNAL_34a55aec_4_k_cu_3b427df8_87004cuda3std3__419piecewise_constructE,@object
	.size		_ZN39_INTERNAL_34a55aec_4_k_cu_3b427df8_87004cuda3std3__419piecewise_constructE,(_ZN39_INTERNAL_34a55aec_4_k_cu_3b427df8_87004cuda3std3__45__cpo4cendE - _ZN39_INTERNAL_34a55aec_4_k_cu_3b427df8_87004cuda3std3__419piecewise_constructE)
_ZN39_INTERNAL_34a55aec_4_k_cu_3b427df8_87004cuda3std3__419piecewise_constructE:
	.zero		1
	.type		_ZN39_INTERNAL_34a55aec_4_k_cu_3b427df8_87004cuda3std3__45__cpo4cendE,@object
	.size		_ZN39_INTERNAL_34a55aec_4_k_cu_3b427df8_87004cuda3std3__45__cpo4cendE,(_ZN39_INTERNAL_34a55aec_4_k_cu_3b427df8_87004cuda3std6ranges3__45__cpo4swapE - _ZN39_INTERNAL_34a55aec_4_k_cu_3b427df8_87004cuda3std3__45__cpo4cendE)
_ZN39_INTERNAL_34a55aec_4_k_cu_3b427df8_87004cuda3std3__45__cpo4cendE:
	.zero		1
	.type		_ZN39_INTERNAL_34a55aec_4_k_cu_3b427df8_87004cuda3std6ranges3__45__cpo4swapE,@object
	.size		_ZN39_INTERNAL_34a55aec_4_k_cu_3b427df8_87004cuda3std6ranges3__45__cpo4swapE,(.L_11 - _ZN39_INTERNAL_34a55aec_4_k_cu_3b427df8_87004cuda3std6ranges3__45__cpo4swapE)
_ZN39_INTERNAL_34a55aec_4_k_cu_3b427df8_87004cuda3std6ranges3__45__cpo4swapE:
	.zero		1
.L_11:


//--------------------- .nv.constant0._ZN7cutlass13device_kernelINS_4gemm6kernel13GemmUniversalIN4cute5tupleIJiiiiEEENS1_10collective13CollectiveMmaINS1_35MainloopSm100TmaUmmaWarpSpecializedILi8ELi2ELi4ENS5_IJNS4_1CILi2EEENSA_ILi1EEESC_EEEEENS5_IJNSA_ILi128EEENSA_ILi256EEESF_EEENS_12float_e5m2_tENS5_IJlSC_lEEESI_SJ_NS4_8TiledMMAINS4_8MMA_AtomIJNS4_10MMA_TraitsINS4_25SM100_MMA_F8F6F4_2x1SM_SSEJSI_SI_fSF_SG_NS4_17integral_constantINS4_4UMMA5MajorELSQ_0EEESR_NSO_INSP_7ScaleInELSS_0EEEST_EEEEEENS4_6LayoutINS5_IJSC_SC_SC_EEENS5_IJNSA_ILi0EEESY_SY_EEEEENS5_IJNS4_10UnderscoreES11_S11_EEEEENS4_18SM100_TMA_2SM_LOADENS4_14ComposedLayoutINS4_7SwizzleILi3ELi4ELi3EEENS4_18smem_ptr_flag_bitsILi8EEENSW_INS5_IJNSA_ILi8EEESF_EEENS5_IJSF_SC_EEEEEEEvNS4_8identityES14_S1E_vS1F_EENS_8epilogue10collective18CollectiveEpilogueINS1H_23Sm100TmaWarpSpecializedILi4ELi2ELi32ELb0ELb0EEEJNS5_IJNSA_ILi64EEESG_SF_EEENS5_IJNSW_IS1M_SC_EENSW_INS5_IJNSA_ILi32EEESB_EEENS5_IJSC_SF_EEEEEEEESI_SJ_SI_SJ_NS1H_6fusion15FusionCallbacksIS1L_NS1U_17LinearCombinationISI_fSI_fLNS_15FloatRoundStyleE2EEES1N_S1T_JEEENS4_5SM1004TMEM4LOAD26SM100_TMEM_LOAD_32dp32b32xENS4_13SM90_TMA_LOADENS15_INS16_ILi1ELi4ELi3EEES19_NSW_INS5_IJS1A_S1P_EEENS5_IJS1P_SC_EEEEEEENS4_39AutoVectorizingCopyWithAssumedAlignmentILi128EEENS4_14SM90_TMA_STOREES29_S2B_S2B_EEEvvEEEEvNT_6ParamsE --------------------------
	.section	.nv.constant0._ZN7cutlass13device_kernelINS_4gemm6kernel13GemmUniversalIN4cute5tupleIJiiiiEEENS1_10collective13CollectiveMmaINS1_35MainloopSm100TmaUmmaWarpSpecializedILi8ELi2ELi4ENS5_IJNS4_1CILi2EEENSA_ILi1EEESC_EEEEENS5_IJNSA_ILi128EEENSA_ILi256EEESF_EEENS_12float_e5m2_tENS5_IJlSC_lEEESI_SJ_NS4_8TiledMMAINS4_8MMA_AtomIJNS4_10MMA_TraitsINS4_25SM100_MMA_F8F6F4_2x1SM_SSEJSI_SI_fSF_SG_NS4_17integral_constantINS4_4UMMA5MajorELSQ_0EEESR_NSO_INSP_7ScaleInELSS_0EEEST_EEEEEENS4_6LayoutINS5_IJSC_SC_SC_EEENS5_IJNSA_ILi0EEESY_SY_EEEEENS5_IJNS4_10UnderscoreES11_S11_EEEEENS4_18SM100_TMA_2SM_LOADENS4_14ComposedLayoutINS4_7SwizzleILi3ELi4ELi3EEENS4_18smem_ptr_flag_bitsILi8EEENSW_INS5_IJNSA_ILi8EEESF_EEENS5_IJSF_SC_EEEEEEEvNS4_8identityES14_S1E_vS1F_EENS_8epilogue10collective18CollectiveEpilogueINS1H_23Sm100TmaWarpSpecializedILi4ELi2ELi32ELb0ELb0EEEJNS5_IJNSA_ILi64EEESG_SF_EEENS5_IJNSW_IS1M_SC_EENSW_INS5_IJNSA_ILi32EEESB_EEENS5_IJSC_SF_EEEEEEEESI_SJ_SI_SJ_NS1H_6fusion15FusionCallbacksIS1L_NS1U_17LinearCombinationISI_fSI_fLNS_15FloatRoundStyleE2EEES1N_S1T_JEEENS4_5SM1004TMEM4LOAD26SM100_TMEM_LOAD_32dp32b32xENS4_13SM90_TMA_LOADENS15_INS16_ILi1ELi4ELi3EEES19_NSW_INS5_IJS1A_S1P_EEENS5_IJS1P_SC_EEEEEEENS4_39AutoVectorizingCopyWithAssumedAlignmentILi128EEENS4_14SM90_TMA_STOREES29_S2B_S2B_EEEvvEEEEvNT_6ParamsE,"a",@progbits
	.sectionflags	@""
	.align	4
.nv.constant0._ZN7cutlass13device_kernelINS_4gemm6kernel13GemmUniversalIN4cute5tupleIJiiiiEEENS1_10collective13CollectiveMmaINS1_35MainloopSm100TmaUmmaWarpSpecializedILi8ELi2ELi4ENS5_IJNS4_1CILi2EEENSA_ILi1EEESC_EEEEENS5_IJNSA_ILi128EEENSA_ILi256EEESF_EEENS_12float_e5m2_tENS5_IJlSC_lEEESI_SJ_NS4_8TiledMMAINS4_8MMA_AtomIJNS4_10MMA_TraitsINS4_25SM100_MMA_F8F6F4_2x1SM_SSEJSI_SI_fSF_SG_NS4_17integral_constantINS4_4UMMA5MajorELSQ_0EEESR_NSO_INSP_7ScaleInELSS_0EEEST_EEEEEENS4_6LayoutINS5_IJSC_SC_SC_EEENS5_IJNSA_ILi0EEESY_SY_EEEEENS5_IJNS4_10UnderscoreES11_S11_EEEEENS4_18SM100_TMA_2SM_LOADENS4_14ComposedLayoutINS4_7SwizzleILi3ELi4ELi3EEENS4_18smem_ptr_flag_bitsILi8EEENSW_INS5_IJNSA_ILi8EEESF_EEENS5_IJSF_SC_EEEEEEEvNS4_8identityES14_S1E_vS1F_EENS_8epilogue10collective18CollectiveEpilogueINS1H_23Sm100TmaWarpSpecializedILi4ELi2ELi32ELb0ELb0EEEJNS5_IJNSA_ILi64EEESG_SF_EEENS5_IJNSW_IS1M_SC_EENSW_INS5_IJNSA_ILi32EEESB_EEENS5_IJSC_SF_EEEEEEEESI_SJ_SI_SJ_NS1H_6fusion15FusionCallbacksIS1L_NS1U_17LinearCombinationISI_fSI_fLNS_15FloatRoundStyleE2EEES1N_S1T_JEEENS4_5SM1004TMEM4LOAD26SM100_TMEM_LOAD_32dp32b32xENS4_13SM90_TMA_LOADENS15_INS16_ILi1ELi4ELi3EEES19_NSW_INS5_IJS1A_S1P_EEENS5_IJS1P_SC_EEEEEEENS4_39AutoVectorizingCopyWithAssumedAlignmentILi128EEENS4_14SM90_TMA_STOREES29_S2B_S2B_EEEvvEEEEvNT_6ParamsE:
	.zero		2944


//--------------------- SYMBOLS --------------------------

	.type		.nv.reservedSmem.offset0,@object
	.size		.nv.reservedSmem.offset0,0x4
	.type		.nv.reservedSmem.cap,@object
	.size		.nv.reservedSmem.cap,0x4
	.type		__assertfail,@function
